def attn_fwd(
    Q,
    K,
    V,
    Out,
    Lse,
    sm_scale,
    stride_qz,
    stride_qh,
    stride_qm,
    stride_qk,
    stride_kz,
    stride_kh,
    stride_kn,
    stride_kk,
    stride_vz,
    stride_vh,
    stride_vn,
    stride_vk,
    stride_oz,
    stride_oh,
    stride_om,
    stride_ok,
    seqlen_q,
    seqlen_k,
    BLOCK_M: tl.constexpr,
    BLOCK_N: tl.constexpr,
    HEAD_DIM: tl.constexpr,
    CAUSAL: tl.constexpr,
):
    start_m = tl.program_id(0)
    off_hz = tl.program_id(1)
    q_off = off_hz * stride_qh
    k_off = off_hz * stride_kh
    v_off = off_hz * stride_vh
    offs_m = start_m * BLOCK_M + tl.arange(0, BLOCK_M)
    offs_d = tl.arange(0, HEAD_DIM)
    offs_n = tl.arange(0, BLOCK_N)
    q_ptrs = Q + q_off + offs_m[:, None] * stride_qm + offs_d[None, :] * stride_qk
    k_ptrs = K + k_off + offs_d[:, None] * stride_kk + offs_n[None, :] * stride_kn
    v_ptrs = V + v_off + offs_n[:, None] * stride_vn + offs_d[None, :] * stride_vk
    m_i = tl.full([BLOCK_M], float("-inf"), dtype=tl.float32)
    l_i = tl.zeros([BLOCK_M], dtype=tl.float32) + 1.0
    acc = tl.zeros([BLOCK_M, HEAD_DIM], dtype=tl.float32)
    q = tl.load(q_ptrs)
    acc, l_i, m_i = _attn_fwd_inner(
        acc,
        l_i,
        m_i,
        q,
        k_ptrs,
        v_ptrs,
        sm_scale,
        stride_kn,
        stride_vn,
        start_m,
        seqlen_k,
        BLOCK_M,
        BLOCK_N,
        HEAD_DIM,
        CAUSAL,
    )
    acc = acc / l_i[:, None]
    lse = m_i + tl.math.log2(l_i) / 1.4426950408889634
    o_ptrs = (
        Out
        + off_hz * stride_oh
        + offs_m[:, None] * stride_om
        + offs_d[None, :] * stride_ok
    )
    tl.store(o_ptrs, acc.to(Out.dtype.element_ty))
    tl.store(Lse + off_hz * seqlen_q + offs_m, lse)

# config = {"BLOCK_M": 64, "BLOCK_N": 64, "HEAD_DIM": 32, "arch": "sm_90", "causal": true, "dtype": "fp8e4m3", "num_stages": 3, "num_warps": 4}
# arch = sm_90


// ===== COMPILED SASS (sm_90a) =====

	.target	sm_90a

	.elftype	@"ET_EXEC"


//--------------------- .note.nv.tkinfo           --------------------------
	.section	.note.nv.tkinfo,"",@"SHT_NOTE"
	.sectionflags	@"SHF_NOTE_NV_TKINFO"
	.tkinfo
        /*0018*/ 	.word	0x00000002
        /*0030*/ 	.string	""
        /*0030*/ 	.string	"ptxas"
        /*0030*/ 	.string	"Cuda compilation tools, release 13.0, V13.0.88"
        /*0030*/ 	.string	"Build cuda_13.0.r13.0/compiler.36424714_0"
        /*0030*/ 	.string	"-v  -suppress-debug-info  -lineinfo  -arch sm_90a "



//--------------------- .note.nv.cuinfo           --------------------------
	.section	.note.nv.cuinfo,"",@"SHT_NOTE"
	.sectionflags	@"SHF_NOTE_NV_CUINFO"
        /*0018*/ 	.short	0x0002
        /*001a*/ 	.short	0x005a
        /*001c*/ 	.short	0x0082
	.zero		2


//--------------------- .nv.info                  --------------------------
	.section	.nv.info,"",@"SHT_CUDA_INFO"
	.align	4


	//----- nvinfo : EIATTR_REGCOUNT
	.align		4
        /*0000*/ 	.byte	0x04, 0x2f
        /*0002*/ 	.short	(.L_2 - .L_1)
	.align		4
.L_1:
        /*0004*/ 	.word	index@(attn_fwd)
        /*0008*/ 	.word	0x000000a8


	//----- nvinfo : EIATTR_FRAME_SIZE
	.align		4
.L_2:
        /*000c*/ 	.byte	0x04, 0x11
        /*000e*/ 	.short	(.L_4 - .L_3)
	.align		4
.L_3:
        /*0010*/ 	.word	index@(attn_fwd)
        /*0014*/ 	.word	0x00000000


	//----- nvinfo : EIATTR_MIN_STACK_SIZE
	.align		4
.L_4:
        /*0018*/ 	.byte	0x04, 0x12
        /*001a*/ 	.short	(.L_6 - .L_5)
	.align		4
.L_5:
        /*001c*/ 	.word	index@(attn_fwd)
        /*0020*/ 	.word	0x00000000
.L_6:


//--------------------- .nv.compat                --------------------------
	.section	.nv.compat,"",@"SHT_CUDA_COMPAT_INFO"
	.align	4
        /*0000*/ 	.byte	0x02, 0x09, 0x01, 0x00, 0x02, 0x02, 0x04, 0x00, 0x02, 0x05, 0x05, 0x00, 0x03, 0x07, 0x01, 0x01
        /*0010*/ 	.byte	0x02, 0x03, 0x00, 0x00, 0x02, 0x06, 0x01, 0x00, 0x04, 0x0b, 0x08, 0x00, 0x00, 0x00, 0x00, 0x00
        /*0020*/ 	.byte	0x00, 0x00, 0x00, 0x00


//--------------------- .nv.info.attn_fwd         --------------------------
	.section	.nv.info.attn_fwd,"",@"SHT_CUDA_INFO"
	.sectionflags	@""
	.align	4


	//----- nvinfo : EIATTR_CUDA_API_VERSION
	.align		4
        /*0000*/ 	.byte	0x04, 0x37
        /*0002*/ 	.short	(.L_8 - .L_7)
.L_7:
        /*0004*/ 	.word	0x00000082


	//----- nvinfo : EIATTR_KPARAM_INFO
	.align		4
.L_8:
        /*0008*/ 	.byte	0x04, 0x17
        /*000a*/ 	.short	(.L_10 - .L_9)
.L_9:
        /*000c*/ 	.word	0x00000000
        /*0010*/ 	.short	0x0019
        /*0012*/ 	.short	0x0080
        /*0014*/ 	.byte	0x00, 0xf4, 0x21, 0x00


	//----- nvinfo : EIATTR_KPARAM_INFO
	.align		4
.L_10:
        /*0018*/ 	.byte	0x04, 0x17
        /*001a*/ 	.short	(.L_12 - .L_11)
.L_11:
        /*001c*/ 	.word	0x00000000
        /*0020*/ 	.short	0x0018
        /*0022*/ 	.short	0x0078
        /*0024*/ 	.byte	0x00, 0xf4, 0x21, 0x00


	//----- nvinfo : EIATTR_KPARAM_INFO
	.align		4
.L_12:
        /*0028*/ 	.byte	0x04, 0x17
        /*002a*/ 	.short	(.L_14 - .L_13)
.L_13:
        /*002c*/ 	.word	0x00000000
        /*0030*/ 	.short	0x0017
        /*0032*/ 	.short	0x0070
        /*0034*/ 	.byte	0x00, 0xf0, 0x11, 0x00


	//----- nvinfo : EIATTR_KPARAM_INFO
	.align		4
.L_14:
        /*0038*/ 	.byte	0x04, 0x17
        /*003a*/ 	.short	(.L_16 - .L_15)
.L_15:
        /*003c*/ 	.word	0x00000000
        /*0040*/ 	.short	0x0016
        /*0042*/ 	.short	0x006c
        /*0044*/ 	.byte	0x00, 0xf0, 0x11, 0x00


	//----- nvinfo : EIATTR_KPARAM_INFO
	.align		4
.L_16:
        /*0048*/ 	.byte	0x04, 0x17
        /*004a*/ 	.short	(.L_18 - .L_17)
.L_17:
        /*004c*/ 	.word	0x00000000
        /*0050*/ 	.short	0x0015
        /*0052*/ 	.short	0x0068
        /*0054*/ 	.byte	0x00, 0xf0, 0x11, 0x00


	//----- nvinfo : EIATTR_KPARAM_INFO
	.align		4
.L_18:
        /*0058*/ 	.byte	0x04, 0x17
        /*005a*/ 	.short	(.L_20 - .L_19)
.L_19:
        /*005c*/ 	.word	0x00000000
        /*0060*/ 	.short	0x0014
        /*0062*/ 	.short	0x0064
        /*0064*/ 	.byte	0x00, 0xf0, 0x11, 0x00


	//----- nvinfo : EIATTR_KPARAM_INFO
	.align		4
.L_20:
        /*0068*/ 	.byte	0x04, 0x17
        /*006a*/ 	.short	(.L_22 - .L_21)
.L_21:
        /*006c*/ 	.word	0x00000000
        /*0070*/ 	.short	0x0013
        /*0072*/ 	.short	0x0060
        /*0074*/ 	.byte	0x00, 0xf0, 0x11, 0x00


	//----- nvinfo : EIATTR_KPARAM_INFO
	.align		4
.L_22:
        /*0078*/ 	.byte	0x04, 0x17
        /*007a*/ 	.short	(.L_24 - .L_23)
.L_23:
        /*007c*/ 	.word	0x00000000
        /*0080*/ 	.short	0x0012
        /*0082*/ 	.short	0x005c
        /*0084*/ 	.byte	0x00, 0xf0, 0x11, 0x00


	//----- nvinfo : EIATTR_KPARAM_INFO
	.align		4
.L_24:
        /*0088*/ 	.byte	0x04, 0x17
        /*008a*/ 	.short	(.L_26 - .L_25)
.L_25:
        /*008c*/ 	.word	0x00000000
        /*0090*/ 	.short	0x0011
        /*0092*/ 	.short	0x0058
        /*0094*/ 	.byte	0x00, 0xf0, 0x11, 0x00


	//----- nvinfo : EIATTR_KPARAM_INFO
	.align		4
.L_26:
        /*0098*/ 	.byte	0x04, 0x17
        /*009a*/ 	.short	(.L_28 - .L_27)
.L_27:
        /*009c*/ 	.word	0x00000000
        /*00a0*/ 	.short	0x0010
        /*00a2*/ 	.short	0x0054
        /*00a4*/ 	.byte	0x00, 0xf0, 0x11, 0x00


	//----- nvinfo : EIATTR_KPARAM_INFO
	.align		4
.L_28:
        /*00a8*/ 	.byte	0x04, 0x17
        /*00aa*/ 	.short	(.L_30 - .L_29)
.L_29:
        /*00ac*/ 	.word	0x00000000
        /*00b0*/ 	.short	0x000f
        /*00b2*/ 	.short	0x0050
        /*00b4*/ 	.byte	0x00, 0xf0, 0x11, 0x00


	//----- nvinfo : EIATTR_KPARAM_INFO
	.align		4
.L_30:
        /*00b8*/ 	.byte	0x04, 0x17
        /*00ba*/ 	.short	(.L_32 - .L_31)
.L_31:
        /*00bc*/ 	.word	0x00000000
        /*00c0*/ 	.short	0x000e
        /*00c2*/ 	.short	0x004c
        /*00c4*/ 	.byte	0x00, 0xf0, 0x11, 0x00


	//----- nvinfo : EIATTR_KPARAM_INFO
	.align		4
.L_32:
        /*00c8*/ 	.byte	0x04, 0x17
        /*00ca*/ 	.short	(.L_34 - .L_33)
.L_33:
        /*00cc*/ 	.word	0x00000000
        /*00d0*/ 	.short	0x000d
        /*00d2*/ 	.short	0x0048
        /*00d4*/ 	.byte	0x00, 0xf0, 0x11, 0x00


	//----- nvinfo : EIATTR_KPARAM_INFO
	.align		4
.L_34:
        /*00d8*/ 	.byte	0x04, 0x17
        /*00da*/ 	.short	(.L_36 - .L_35)
.L_35:
        /*00dc*/ 	.word	0x00000000
        /*00e0*/ 	.short	0x000c
        /*00e2*/ 	.short	0x0044
        /*00e4*/ 	.byte	0x00, 0xf0, 0x11, 0x00


	//----- nvinfo : EIATTR_KPARAM_INFO
	.align		4
.L_36:
        /*00e8*/ 	.byte	0x04, 0x17
        /*00ea*/ 	.short	(.L_38 - .L_37)
.L_37:
        /*00ec*/ 	.word	0x00000000
        /*00f0*/ 	.short	0x000b
        /*00f2*/ 	.short	0x0040
        /*00f4*/ 	.byte	0x00, 0xf0, 0x11, 0x00


	//----- nvinfo : EIATTR_KPARAM_INFO
	.align		4
.L_38:
        /*00f8*/ 	.byte	0x04, 0x17
        /*00fa*/ 	.short	(.L_40 - .L_39)
.L_39:
        /*00fc*/ 	.word	0x00000000
        /*0100*/ 	.short	0x000a
        /*0102*/ 	.short	0x003c
        /*0104*/ 	.byte	0x00, 0xf0, 0x11, 0x00


	//----- nvinfo : EIATTR_KPARAM_INFO
	.align		4
.L_40:
        /*0108*/ 	.byte	0x04, 0x17
        /*010a*/ 	.short	(.L_42 - .L_41)
.L_41:
        /*010c*/ 	.word	0x00000000
        /*0110*/ 	.short	0x0009
        /*0112*/ 	.short	0x0038
        /*0114*/ 	.byte	0x00, 0xf0, 0x11, 0x00


	//----- nvinfo : EIATTR_KPARAM_INFO
	.align		4
.L_42:
        /*0118*/ 	.byte	0x04, 0x17
        /*011a*/ 	.short	(.L_44 - .L_43)
.L_43:
        /*011c*/ 	.word	0x00000000
        /*0120*/ 	.short	0x0008
        /*0122*/ 	.short	0x0034
        /*0124*/ 	.byte	0x00, 0xf0, 0x11, 0x00


	//----- nvinfo : EIATTR_KPARAM_INFO
	.align		4
.L_44:
        /*0128*/ 	.byte	0x04, 0x17
        /*012a*/ 	.short	(.L_46 - .L_45)
.L_45:
        /*012c*/ 	.word	0x00000000
        /*0130*/ 	.short	0x0007
        /*0132*/ 	.short	0x0030
        /*0134*/ 	.byte	0x00, 0xf0, 0x11, 0x00


	//----- nvinfo : EIATTR_KPARAM_INFO
	.align		4
.L_46:
        /*0138*/ 	.byte	0x04, 0x17
        /*013a*/ 	.short	(.L_48 - .L_47)
.L_47:
        /*013c*/ 	.word	0x00000000
        /*0140*/ 	.short	0x0006
        /*0142*/ 	.short	0x002c
        /*0144*/ 	.byte	0x00, 0xf0, 0x11, 0x00


	//----- nvinfo : EIATTR_KPARAM_INFO
	.align		4
.L_48:
        /*0148*/ 	.byte	0x04, 0x17
        /*014a*/ 	.short	(.L_50 - .L_49)
.L_49:
        /*014c*/ 	.word	0x00000000
        /*0150*/ 	.short	0x0005
        /*0152*/ 	.short	0x0028
        /*0154*/ 	.byte	0x00, 0xf0, 0x11, 0x00


	//----- nvinfo : EIATTR_KPARAM_INFO
	.align		4
.L_50:
        /*0158*/ 	.byte	0x04, 0x17
        /*015a*/ 	.short	(.L_52 - .L_51)
.L_51:
        /*015c*/ 	.word	0x00000000
        /*0160*/ 	.short	0x0004
        /*0162*/ 	.short	0x0020
        /*0164*/ 	.byte	0x00, 0xf4, 0x21, 0x00


	//----- nvinfo : EIATTR_KPARAM_INFO
	.align		4
.L_52:
        /*0168*/ 	.byte	0x04, 0x17
        /*016a*/ 	.short	(.L_54 - .L_53)
.L_53:
        /*016c*/ 	.word	0x00000000
        /*0170*/ 	.short	0x0003
        /*0172*/ 	.short	0x0018
        /*0174*/ 	.byte	0x00, 0xf4, 0x21, 0x00


	//----- nvinfo : EIATTR_KPARAM_INFO
	.align		4
.L_54:
        /*0178*/ 	.byte	0x04, 0x17
        /*017a*/ 	.short	(.L_56 - .L_55)
.L_55:
        /*017c*/ 	.word	0x00000000
        /*0180*/ 	.short	0x0002
        /*0182*/ 	.short	0x0010
        /*0184*/ 	.byte	0x00, 0xf4, 0x21, 0x00


	//----- nvinfo : EIATTR_KPARAM_INFO
	.align		4
.L_56:
        /*0188*/ 	.byte	0x04, 0x17
        /*018a*/ 	.short	(.L_58 - .L_57)
.L_57:
        /*018c*/ 	.word	0x00000000
        /*0190*/ 	.short	0x0001
        /*0192*/ 	.short	0x0008
        /*0194*/ 	.byte	0x00, 0xf4, 0x21, 0x00


	//----- nvinfo : EIATTR_KPARAM_INFO
	.align		4
.L_58:
        /*0198*/ 	.byte	0x04, 0x17
        /*019a*/ 	.short	(.L_60 - .L_59)
.L_59:
        /*019c*/ 	.word	0x00000000
        /*01a0*/ 	.short	0x0000
        /*01a2*/ 	.short	0x0000
        /*01a4*/ 	.byte	0x00, 0xf4, 0x21, 0x00


	//----- nvinfo : EIATTR_SPARSE_MMA_MASK
	.align		4
.L_60:
        /*01a8*/ 	.byte	0x03, 0x50
        /*01aa*/ 	.short	0x0000


	//----- nvinfo : EIATTR_MAXREG_COUNT
	.align		4
        /*01ac*/ 	.byte	0x03, 0x1b
        /*01ae*/ 	.short	0x00ff


	//----- nvinfo : EIATTR_NUM_BARRIERS
	.align		4
        /*01b0*/ 	.byte	0x02, 0x4c
        /*01b2*/ 	.byte	0x01
	.zero		1


	//----- nvinfo : EIATTR_MERCURY_ISA_VERSION
	.align		4
        /*01b4*/ 	.byte	0x03, 0x5f
        /*01b6*/ 	.short	0x0101


	//----- nvinfo : EIATTR_COOP_GROUP_MASK_REGIDS
	.align		4
        /*01b8*/ 	.byte	0x04, 0x29
        /*01ba*/ 	.short	(.L_62 - .L_61)


	//   ....[0]....
.L_61:
        /*01bc*/ 	.word	0xffffffff


	//   ....[1]....
        /*01c0*/ 	.word	0xffffffff


	//   ....[2]....
        /*01c4*/ 	.word	0xffffffff


	//   ....[3]....
        /*01c8*/ 	.word	0xffffffff


	//   ....[4]....
        /*01cc*/ 	.word	0xffffffff


	//   ....[5]....
        /*01d0*/ 	.word	0xffffffff


	//   ....[6]....
        /*01d4*/ 	.word	0xffffffff


	//   ....[7]....
        /*01d8*/ 	.word	0xffffffff


	//   ....[8]....
        /*01dc*/ 	.word	0xffffffff


	//   ....[9]....
        /*01e0*/ 	.word	0xffffffff


	//   ....[10]....
        /*01e4*/ 	.word	0xffffffff


	//   ....[11]....
        /*01e8*/ 	.word	0xffffffff


	//   ....[12]....
        /*01ec*/ 	.word	0xffffffff


	//   ....[13]....
        /*01f0*/ 	.word	0xffffffff


	//   ....[14]....
        /*01f4*/ 	.word	0xffffffff


	//   ....[15]....
        /*01f8*/ 	.word	0xffffffff


	//----- nvinfo : EIATTR_COOP_GROUP_INSTR_OFFSETS
	.align		4
.L_62:
        /*01fc*/ 	.byte	0x04, 0x28
        /*01fe*/ 	.short	(.L_64 - .L_63)


	//   ....[0]....
.L_63:
        /*0200*/ 	.word	0x000021b0


	//   ....[1]....
        /*0204*/ 	.word	0x000022b0


	//   ....[2]....
        /*0208*/ 	.word	0x000025d0


	//   ....[3]....
        /*020c*/ 	.word	0x00002600


	//   ....[4]....
        /*0210*/ 	.word	0x00002fe0


	//   ....[5]....
        /*0214*/ 	.word	0x00003000


	//   ....[6]....
        /*0218*/ 	.word	0x00003010


	//   ....[7]....
        /*021c*/ 	.word	0x00003020


	//   ....[8]....
        /*0220*/ 	.word	0x00003030


	//   ....[9]....
        /*0224*/ 	.word	0x00003040


	//   ....[10]....
        /*0228*/ 	.word	0x00003060


	//   ....[11]....
        /*022c*/ 	.word	0x00003070


	//   ....[12]....
        /*0230*/ 	.word	0x00003380


	//   ....[13]....
        /*0234*/ 	.word	0x00003390


	//   ....[14]....
        /*0238*/ 	.word	0x000033e0


	//   ....[15]....
        /*023c*/ 	.word	0x00003400


	//----- nvinfo : EIATTR_EXIT_INSTR_OFFSETS
	.align		4
.L_64:
        /*0240*/ 	.byte	0x04, 0x1c
        /*0242*/ 	.short	(.L_66 - .L_65)


	//   ....[0]....
.L_65:
        /*0244*/ 	.word	0x000047c0


	//   ....[1]....
        /*0248*/ 	.word	0x000047f0


	//----- nvinfo : EIATTR_REQNTID
	.align		4
.L_66:
        /*024c*/ 	.byte	0x04, 0x10
        /*024e*/ 	.short	(.L_68 - .L_67)
.L_67:
        /*0250*/ 	.word	0x00000080
        /*0254*/ 	.word	0x00000001
        /*0258*/ 	.word	0x00000001


	//----- nvinfo : EIATTR_CBANK_PARAM_SIZE
	.align		4
.L_68:
        /*025c*/ 	.byte	0x03, 0x19
        /*025e*/ 	.short	0x0088


	//----- nvinfo : EIATTR_PARAM_CBANK
	.align		4
        /*0260*/ 	.byte	0x04, 0x0a
        /*0262*/ 	.short	(.L_70 - .L_69)
	.align		4
.L_69:
        /*0264*/ 	.word	index@(.nv.constant0.attn_fwd)
        /*0268*/ 	.short	0x0210
        /*026a*/ 	.short	0x0088


	//----- nvinfo : EIATTR_SW_WAR
	.align		4
.L_70:
        /*026c*/ 	.byte	0x04, 0x36
        /*026e*/ 	.short	(.L_72 - .L_71)
.L_71:
        /*0270*/ 	.word	0x00000008
.L_72:


//--------------------- .nv.callgraph             --------------------------
	.section	.nv.callgraph,"",@"SHT_CUDA_CALLGRAPH"
	.align	4
	.sectionentsize	8
	.align		4
        /*0000*/ 	.word	0x00000000
	.align		4
        /*0004*/ 	.word	0xffffffff
	.align		4
        /*0008*/ 	.word	0x00000000
	.align		4
        /*000c*/ 	.word	0xfffffffe
	.align		4
        /*0010*/ 	.word	0x00000000
	.align		4
        /*0014*/ 	.word	0xfffffffd
	.align		4
        /*0018*/ 	.word	0x00000000
	.align		4
        /*001c*/ 	.word	0xfffffffc


//--------------------- .nv.constant4             --------------------------
	.section	.nv.constant4,"a",@progbits
	.align	8
	.align		8
.nv.constant4:
        /*0000*/ 	.dword	_$_str


//--------------------- .text.attn_fwd            --------------------------
	.section	.text.attn_fwd,"ax",@progbits
	.align	128
        .global         attn_fwd
        .type           attn_fwd,@function
        .size           attn_fwd,(.L_x_3 - attn_fwd)
        .other          attn_fwd,@"STO_CUDA_ENTRY STV_DEFAULT"
attn_fwd:
.text.attn_fwd:
[----:B------:R-:W0:Y:S01]  /*0000*/  LDC R1, c[0x0][0x28] ;  /* 0x00000a00ff017b82 */ /* 0x000e220000000800 */
[----:B------:R-:W1:Y:S07]  /*0010*/  S2R R21, SR_CTAID.X ;  /* 0x0000000000157919 */ /* 0x000e6e0000002500 */
[----:B------:R-:W2:Y:S01]  /*0020*/  S2UR UR16, SR_CTAID.Y ;  /* 0x00000000001079c3 */ /* 0x000ea20000002600 */
[----:B------:R-:W-:Y:S01]  /*0030*/  ULDC.64 UR4, c[0x0][0x240] ;  /* 0x0000900000047ab9 */ /* 0x000fe20000000a00 */
[----:B------:R-:W-:Y:S01]  /*0040*/  ULDC.64 UR20, c[0x0][0x208] ;  /* 0x0000820000147ab9 */ /* 0x000fe20000000a00 */
[----:B------:R-:W3:Y:S05]  /*0050*/  S2R R0, SR_TID.X ;  /* 0x0000000000007919 */ /* 0x000eea0000002100 */
[----:B------:R-:W4:Y:S08]  /*0060*/  LDC R35, c[0x0][0x248] ;  /* 0x00009200ff237b82 */ /* 0x000f300000000800 */
[----:B------:R-:W5:Y:S01]  /*0070*/  LDC.64 R32, c[0x0][0x210] ;  /* 0x00008400ff207b82 */ /* 0x000f620000000a00 */
[----:B--2---:R-:W-:Y:S01]  /*0080*/  UIMAD UR4, UR16, UR4, URZ ;  /* 0x00000004100472a4 */ /* 0x004fe2000f8e023f */
[----:B-1----:R-:W-:Y:S01]  /*0090*/  IMAD.SHL.U32 R21, R21, 0x40, RZ ;  /* 0x0000004015157824 */ /* 0x002fe200078e00ff */
[----:B---3--:R-:W-:-:S04]  /*00a0*/  SHF.R.U32.HI R20, RZ, 0x6, R0 ;  /* 0x00000006ff147819 */ /* 0x008fc80000011600 */
[----:B------:R-:W-:Y:S02]  /*00b0*/  LOP3.LUT R2, R21, 0x3f, R0, 0xf8, !PT ;  /* 0x0000003f15027812 */ /* 0x000fe400078ef800 */
[----:B------:R-:W-:Y:S02]  /*00c0*/  SGXT.U32 R20, R20, 0x1 ;  /* 0x000000011414781a */ /* 0x000fe40000000000 */
[----:B------:R-:W-:Y:S01]  /*00d0*/  LEA.HI R7, R0, 0xe, RZ, 0x1a ;  /* 0x0000000e00077811 */ /* 0x000fe200078fd0ff */
[----:B------:R-:W-:Y:S01]  /*00e0*/  IMAD R3, R2, UR5, RZ ;  /* 0x0000000502037c24 */ /* 0x000fe2000f8e02ff */
[----:B------:R-:W-:Y:S01]  /*00f0*/  USHF.R.S32.HI UR5, URZ, 0x1f, UR4 ;  /* 0x0000001f3f057899 */ /* 0x000fe20008011404 */
[-C--:B----4-:R-:W-:Y:S02]  /*0100*/  IMAD R5, R20, R35.reuse, RZ ;  /* 0x0000002314057224 */ /* 0x090fe400078e02ff */
[----:B------:R-:W-:Y:S01]  /*0110*/  IMAD R10, R7, R35, RZ ;  /* 0x00000023070a7224 */ /* 0x000fe200078e02ff */
[----:B-----5:R-:W-:-:S02]  /*0120*/  IADD3 R32, P0, P1, R3, UR4, R32 ;  /* 0x0000000403207c10 */ /* 0x020fc4000f91e020 */
[----:B------:R-:W-:Y:S01]  /*0130*/  SHF.R.S32.HI R4, RZ, 0x1f, R3 ;  /* 0x0000001fff047819 */ /* 0x000fe20000011403 */
[----:B------:R-:W-:-:S03]  /*0140*/  IMAD R3, R35, 0x2, R5 ;  /* 0x0000000223037824 */ /* 0x000fc600078e0205 */
[----:B------:R-:W-:Y:S01]  /*0150*/  IADD3.X R34, R4, UR5, R33, P0, P1 ;  /* 0x0000000504227c10 */ /* 0x000fe200087e2421 */
[----:B------:R-:W-:Y:S01]  /*0160*/  IMAD R6, R35, 0x2, R3 ;  /* 0x0000000223067824 */ /* 0x000fe200078e0203 */
[-C--:B------:R-:W-:Y:S02]  /*0170*/  IADD3 R4, P0, R5, R32.reuse, RZ ;  /* 0x0000002005047210 */ /* 0x080fe40007f1e0ff */
[----:B------:R-:W-:Y:S02]  /*0180*/  IADD3 R8, P1, R3, R32, RZ ;  /* 0x0000002003087210 */ /* 0x000fe40007f3e0ff */
[----:B------:R-:W-:Y:S02]  /*0190*/  LEA.HI.X.SX32 R5, R5, R34, 0x1, P0 ;  /* 0x0000002205057211 */ /* 0x000fe400000f0eff */
[C---:B------:R-:W-:Y:S02]  /*01a0*/  IADD3 R16, P0, R10.reuse, R32, RZ ;  /* 0x000000200a107210 */ /* 0x040fe40007f1e0ff */
[-C--:B------:R-:W-:Y:S01]  /*01b0*/  LEA.HI.X.SX32 R9, R3, R34.reuse, 0x1, P1 ;  /* 0x0000002203097211 */ /* 0x080fe200008f0eff */
[----:B------:R-:W-:Y:S01]  /*01c0*/  IMAD R3, R35, 0x2, R6 ;  /* 0x0000000223037824 */ /* 0x000fe200078e0206 */
[----:B------:R-:W-:Y:S01]  /*01d0*/  LEA.HI.X.SX32 R17, R10, R34, 0x1, P0 ;  /* 0x000000220a117211 */ /* 0x000fe200000f0eff */
[----:B------:R1:W2:Y:S01]  /*01e0*/  LDG.E.U8 R22, desc[UR20][R4.64] ;  /* 0x0000001404167981 */ /* 0x0002a2000c1e1100 */
[----:B------:R-:W-:-:S03]  /*01f0*/  IADD3 R10, P0, R6, R32, RZ ;  /* 0x00000020060a7210 */ /* 0x000fc60007f1e0ff */
[----:B------:R3:W4:Y:S01]  /*0200*/  LDG.E.U8 R23, desc[UR20][R8.64] ;  /* 0x0000001408177981 */ /* 0x000722000c1e1100 */
[----:B------:R-:W-:Y:S01]  /*0210*/  LEA.HI.X.SX32 R11, R6, R34, 0x1, P0 ;  /* 0x00000022060b7211 */ /* 0x000fe200000f0eff */
[----:B------:R-:W-:Y:S01]  /*0220*/  IMAD R6, R35, 0x2, R3 ;  /* 0x0000000223067824 */ /* 0x000fe200078e0203 */
[C---:B------:R-:W-:Y:S01]  /*0230*/  IADD3 R12, P0, R3.reuse, R32, RZ ;  /* 0x00000020030c7210 */ /* 0x040fe20007f1e0ff */
[----:B------:R-:W5:Y:S03]  /*0240*/  LDG.E.U8 R30, desc[UR20][R16.64] ;  /* 0x00000014101e7981 */ /* 0x000f66000c1e1100 */
[----:B------:R-:W-:Y:S01]  /*0250*/  LEA.HI.X.SX32 R13, R3, R34, 0x1, P0 ;  /* 0x00000022030d7211 */ /* 0x000fe200000f0eff */
[C---:B------:R-:W-:Y:S01]  /*0260*/  IMAD R3, R35.reuse, 0x2, R6 ;  /* 0x0000000223037824 */ /* 0x040fe200078e0206 */
[CC--:B-1----:R-:W-:Y:S01]  /*0270*/  IADD3 R4, P0, R6.reuse, R32.reuse, RZ ;  /* 0x0000002006047210 */ /* 0x0c2fe20007f1e0ff */
[----:B------:R1:W5:Y:S02]  /*0280*/  LDG.E.U8 R25, desc[UR20][R10.64] ;  /* 0x000000140a197981 */ /* 0x000364000c1e1100 */
[----:B------:R-:W-:Y:S01]  /*0290*/  IMAD R18, R35, 0x2, R3 ;  /* 0x0000000223127824 */ /* 0x000fe200078e0203 */
[----:B------:R-:W-:Y:S01]  /*02a0*/  IADD3 R14, P1, R3, R32, RZ ;  /* 0x00000020030e7210 */ /* 0x000fe20007f3e0ff */
[----:B------:R-:W5:Y:S01]  /*02b0*/  LDG.E.U8 R26, desc[UR20][R12.64] ;  /* 0x000000140c1a7981 */ /* 0x000f62000c1e1100 */
[----:B------:R-:W-:-:S02]  /*02c0*/  LEA.HI.X.SX32 R5, R6, R34, 0x1, P0 ;  /* 0x0000002206057211 */ /* 0x000fc400000f0eff */
[----:B------:R-:W-:Y:S01]  /*02d0*/  LEA.HI.X.SX32 R15, R3, R34, 0x1, P1 ;  /* 0x00000022030f7211 */ /* 0x000fe200008f0eff */
[C---:B------:R-:W-:Y:S01]  /*02e0*/  IMAD R3, R35.reuse, 0x4, R18 ;  /* 0x0000000423037824 */ /* 0x040fe200078e0212 */
[C---:B---3--:R-:W-:Y:S01]  /*02f0*/  IADD3 R8, P0, R18.reuse, R32, RZ ;  /* 0x0000002012087210 */ /* 0x048fe20007f1e0ff */
[----:B------:R3:W5:Y:S02]  /*0300*/  LDG.E.U8 R27, desc[UR20][R4.64] ;  /* 0x00000014041b7981 */ /* 0x000764000c1e1100 */
[----:B------:R-:W-:Y:S01]  /*0310*/  IMAD R6, R35, 0x2, R3 ;  /* 0x0000000223067824 */ /* 0x000fe200078e0203 */
[----:B------:R-:W-:Y:S01]  /*0320*/  LEA.HI.X.SX32 R9, R18, R34, 0x1, P0 ;  /* 0x0000002212097211 */ /* 0x000fe200000f0eff */
[----:B------:R-:W5:Y:S01]  /*0330*/  LDG.E.U8 R28, desc[UR20][R14.64] ;  /* 0x000000140e1c7981 */ /* 0x000f62000c1e1100 */
[C---:B-1----:R-:W-:Y:S02]  /*0340*/  IADD3 R10, P0, R3.reuse, R32, RZ ;  /* 0x00000020030a7210 */ /* 0x042fe40007f1e0ff */
[----:B------:R-:W-:Y:S01]  /*0350*/  LEA.HI R24, R0, 0x1e, RZ, 0x1a ;  /* 0x0000001e00187811 */ /* 0x000fe200078fd0ff */
[----:B------:R1:W5:Y:S01]  /*0360*/  LDG.E.U8 R29, desc[UR20][R8.64] ;  /* 0x00000014081d7981 */ /* 0x000362000c1e1100 */
[----:B------:R-:W-:Y:S01]  /*0370*/  LEA.HI.X.SX32 R11, R3, R34, 0x1, P0 ;  /* 0x00000022030b7211 */ /* 0x000fe200000f0eff */
[----:B------:R-:W-:Y:S01]  /*0380*/  IMAD R3, R35, 0x2, R6 ;  /* 0x0000000223037824 */ /* 0x000fe200078e0206 */
[----:B------:R-:W-:Y:S01]  /*0390*/  IADD3 R16, P0, R6, R32, RZ ;  /* 0x0000002006107210 */ /* 0x000fe20007f1e0ff */
[----:B------:R-:W-:-:S02]  /*03a0*/  IMAD R19, R24, R35, RZ ;  /* 0x0000002318137224 */ /* 0x000fc400078e02ff */
[----:B------:R0:W5:Y:S01]  /*03b0*/  LDG.E.U8 R31, desc[UR20][R10.64] ;  /* 0x000000140a1f7981 */ /* 0x000162000c1e1100 */
[----:B------:R-:W-:Y:S01]  /*03c0*/  LEA.HI.X.SX32 R17, R6, R34, 0x1, P0 ;  /* 0x0000002206117211 */ /* 0x000fe200000f0eff */
[----:B------:R-:W-:Y:S01]  /*03d0*/  IMAD R6, R35, 0x2, R3 ;  /* 0x0000000223067824 */ /* 0x000fe200078e0203 */
[-C--:B---3--:R-:W-:Y:S02]  /*03e0*/  IADD3 R4, P0, R3, R32.reuse, RZ ;  /* 0x0000002003047210 */ /* 0x088fe40007f1e0ff */
[----:B------:R-:W-:Y:S01]  /*03f0*/  IADD3 R18, P2, R19, R32, RZ ;  /* 0x0000002013127210 */ /* 0x000fe20007f5e0ff */
[----:B------:R-:W3:Y:S01]  /*0400*/  LDG.E.U8 R16, desc[UR20][R16.64] ;  /* 0x0000001410107981 */ /* 0x000ee2000c1e1100 */
[----:B------:R-:W-:Y:S01]  /*0410*/  LEA.HI.X.SX32 R5, R3, R34, 0x1, P0 ;  /* 0x0000002203057211 */ /* 0x000fe200000f0eff */
[----:B------:R-:W-:Y:S01]  /*0420*/  IMAD R3, R35, 0x2, R6 ;  /* 0x0000000223037824 */ /* 0x000fe200078e0206 */
[C---:B------:R-:W-:Y:S02]  /*0430*/  IADD3 R12, P0, R6.reuse, R32, RZ ;  /* 0x00000020060c7210 */ /* 0x040fe40007f1e0ff */
[-C--:B------:R-:W-:Y:S01]  /*0440*/  LEA.HI.X.SX32 R19, R19, R34.reuse, 0x1, P2 ;  /* 0x0000002213137211 */ /* 0x080fe200010f0eff */
[----:B------:R0:W3:Y:S01]  /*0450*/  LDG.E.U8 R4, desc[UR20][R4.64] ;  /* 0x0000001404047981 */ /* 0x0000e2000c1e1100 */
[----:B------:R-:W-:Y:S01]  /*0460*/  LEA.HI.X.SX32 R13, R6, R34, 0x1, P0 ;  /* 0x00000022060d7211 */ /* 0x000fe200000f0eff */
[----:B------:R-:W-:Y:S01]  /*0470*/  IMAD R6, R35, 0x2, R3 ;  /* 0x0000000223067824 */ /* 0x000fe200078e0203 */
[----:B-1----:R-:W-:Y:S01]  /*0480*/  IADD3 R8, P0, R3, R32, RZ ;  /* 0x0000002003087210 */ /* 0x002fe20007f1e0ff */
[----:B------:R-:W3:Y:S02]  /*0490*/  LDG.E.U8 R18, desc[UR20][R18.64] ;  /* 0x0000001412127981 */ /* 0x000ee4000c1e1100 */
[----:B------:R-:W-:Y:S01]  /*04a0*/  IMAD R15, R35, 0x2, R6 ;  /* 0x00000002230f7824 */ /* 0x000fe200078e0206 */
[----:B------:R-:W-:Y:S01]  /*04b0*/  LEA.HI.X.SX32 R9, R3, R34, 0x1, P0 ;  /* 0x0000002203097211 */ /* 0x000fe200000f0eff */
[----:B------:R-:W3:Y:S01]  /*04c0*/  LDG.E.U8 R12, desc[UR20][R12.64] ;  /* 0x000000140c0c7981 */ /* 0x000ee2000c1e1100 */
[----:B0-----:R-:W-:-:S02]  /*04d0*/  IADD3 R10, P1, R6, R32, RZ ;  /* 0x00000020060a7210 */ /* 0x001fc40007f3e0ff */
[C---:B------:R-:W-:Y:S01]  /*04e0*/  IADD3 R14, P0, R15.reuse, R32, RZ ;  /* 0x000000200f0e7210 */ /* 0x040fe20007f1e0ff */
[----:B------:R-:W3:Y:S01]  /*04f0*/  LDG.E.U8 R8, desc[UR20][R8.64] ;  /* 0x0000001408087981 */ /* 0x000ee2000c1e1100 */
[-C--:B------:R-:W-:Y:S02]  /*0500*/  LEA.HI.X.SX32 R11, R6, R34.reuse, 0x1, P1 ;  /* 0x00000022060b7211 */ /* 0x080fe400008f0eff */
[----:B------:R-:W-:-:S03]  /*0510*/  LEA.HI.X.SX32 R15, R15, R34, 0x1, P0 ;  /* 0x000000220f0f7211 */ /* 0x000fc600000f0eff */
[----:B------:R-:W3:Y:S04]  /*0520*/  LDG.E.U8 R10, desc[UR20][R10.64] ;  /* 0x000000140a0a7981 */ /* 0x000ee8000c1e1100 */
[----:B------:R-:W3:Y:S01]  /*0530*/  LDG.E.U8 R14, desc[UR20][R14.64] ;  /* 0x000000140e0e7981 */ /* 0x000ee2000c1e1100 */
[----:B------:R-:W0:Y:S01]  /*0540*/  S2UR UR7, SR_CgaCtaId ;  /* 0x00000000000779c3 */ /* 0x000e220000008800 */
[----:B------:R-:W-:Y:S01]  /*0550*/  IMAD.SHL.U32 R3, R0, 0x20, RZ ;  /* 0x0000002000037824 */ /* 0x000fe200078e00ff */
[----:B------:R-:W-:Y:S01]  /*0560*/  SHF.R.S32.HI R6, RZ, 0x2, R0 ;  /* 0x00000002ff067819 */ /* 0x000fe20000011400 */
[----:B------:R-:W-:-:S03]  /*0570*/  UMOV UR4, 0x400 ;  /* 0x0000040000047882 */ /* 0x000fc60000000000 */
[----:B------:R-:W-:Y:S02]  /*0580*/  LOP3.LUT R3, R3, 0x760, RZ, 0xc0, !PT ;  /* 0x0000076003037812 */ /* 0x000fe400078ec0ff */
[----:B------:R-:W-:-:S04]  /*0590*/  SGXT R6, R6, 0x1 ;  /* 0x000000010606781a */ /* 0x000fc80000000200 */
[----:B------:R-:W-:-:S04]  /*05a0*/  LOP3.LUT R3, R3, 0x90, R6, 0xf8, !PT ;  /* 0x0000009003037812 */ /* 0x000fc800078ef806 */
[----:B------:R-:W-:Y:S01]  /*05b0*/  LOP3.LUT R3, R3, R20, RZ, 0xfc, !PT ;  /* 0x0000001403037212 */ /* 0x000fe200078efcff */
[----:B0-----:R-:W-:-:S03]  /*05c0*/  ULEA UR7, UR7, UR4, 0x18 ;  /* 0x0000000407077291 */ /* 0x001fc6000f8ec03f */
[----:B------:R-:W-:Y:S01]  /*05d0*/  LOP3.LUT R5, R3, 0x10, RZ, 0x3c, !PT ;  /* 0x0000001003057812 */ /* 0x000fe200078e3cff */
[----:B------:R-:W-:Y:S01]  /*05e0*/  IMAD.MOV.U32 R54, RZ, RZ, -0x800000 ;  /* 0xff800000ff367424 */ /* 0x000fe200078e00ff */
[----:B------:R-:W-:Y:S01]  /*05f0*/  CS2R R56, SRZ ;  /* 0x0000000000387805 */ /* 0x000fe2000001ff00 */
[----:B------:R-:W-:Y:S01]  /*0600*/  IMAD.MOV.U32 R136, RZ, RZ, 0x3f800000 ;  /* 0x3f800000ff887424 */ /* 0x000fe200078e00ff */
[----:B------:R-:W-:Y:S01]  /*0610*/  CS2R R58, SRZ ;  /* 0x00000000003a7805 */ /* 0x000fe2000001ff00 */
[----:B------:R-:W-:Y:S01]  /*0620*/  IMAD.MOV.U32 R135, RZ, RZ, 0x3f800000 ;  /* 0x3f800000ff877424 */ /* 0x000fe200078e00ff */
[----:B------:R-:W-:Y:S01]  /*0630*/  CS2R R60, SRZ ;  /* 0x00000000003c7805 */ /* 0x000fe2000001ff00 */
[----:B------:R-:W-:Y:S01]  /*0640*/  IMAD.MOV.U32 R36, RZ, RZ, -0x800000 ;  /* 0xff800000ff247424 */ /* 0x000fe200078e00ff */
[----:B------:R-:W-:Y:S02]  /*0650*/  CS2R R62, SRZ ;  /* 0x00000000003e7805 */ /* 0x000fe4000001ff00 */
[----:B------:R-:W-:-:S02]  /*0660*/  CS2R R64, SRZ ;  /* 0x0000000000407805 */ /* 0x000fc4000001ff00 */
[----:B------:R-:W-:Y:S02]  /*0670*/  CS2R R66, SRZ ;  /* 0x0000000000427805 */ /* 0x000fe4000001ff00 */
[----:B------:R-:W-:Y:S02]  /*0680*/  CS2R R68, SRZ ;  /* 0x0000000000447805 */ /* 0x000fe4000001ff00 */
[----:B------:R-:W-:Y:S01]  /*0690*/  CS2R R70, SRZ ;  /* 0x0000000000467805 */ /* 0x000fe2000001ff00 */
[----:B--2---:R-:W-:Y:S04]  /*06a0*/  STS.U8 [R3+UR7], R22 ;  /* 0x0000001603007988 */ /* 0x004fe80008000007 */
[----:B----4-:R-:W-:Y:S04]  /*06b0*/  STS.U8 [R3+UR7+0x2], R23 ;  /* 0x0000021703007988 */ /* 0x010fe80008000007 */
[----:B-----5:R-:W-:Y:S04]  /*06c0*/  STS.U8 [R3+UR7+0xe], R30 ;  /* 0x00000e1e03007988 */ /* 0x020fe80008000007 */
[----:B------:R-:W-:Y:S04]  /*06d0*/  STS.U8 [R3+UR7+0x4], R25 ;  /* 0x0000041903007988 */ /* 0x000fe80008000007 */
[----:B------:R-:W-:Y:S04]  /*06e0*/  STS.U8 [R3+UR7+0x6], R26 ;  /* 0x0000061a03007988 */ /* 0x000fe80008000007 */
[----:B------:R-:W-:Y:S04]  /*06f0*/  STS.U8 [R3+UR7+0x8], R27 ;  /* 0x0000081b03007988 */ /* 0x000fe80008000007 */
[----:B------:R-:W-:Y:S04]  /*0700*/  STS.U8 [R3+UR7+0xa], R28 ;  /* 0x00000a1c03007988 */ /* 0x000fe80008000007 */
[----:B------:R0:W-:Y:S02]  /*0710*/  STS.U8 [R3+UR7+0xc], R29 ;  /* 0x00000c1d03007988 */ /* 0x0001e40008000007 */
[----:B0-----:R-:W-:-:S05]  /*0720*/  VIADD R3, R21, 0x40 ;  /* 0x0000004015037836 */ /* 0x001fca0000000000 */
[----:B------:R-:W-:Y:S01]  /*0730*/  ISETP.GE.AND P0, PT, R3, 0x1, PT ;  /* 0x000000010300780c */ /* 0x000fe20003f06270 */
[----:B------:R-:W-:Y:S04]  /*0740*/  STS.U8 [R5+UR7], R31 ;  /* 0x0000001f05007988 */ /* 0x000fe80008000007 */
[----:B---3--:R-:W-:Y:S04]  /*0750*/  STS.U8 [R5+UR7+0x2], R16 ;  /* 0x0000021005007988 */ /* 0x008fe80008000007 */
[----:B------:R0:W-:Y:S04]  /*0760*/  STS.U8 [R5+UR7+0x4], R4 ;  /* 0x0000040405007988 */ /* 0x0001e80008000007 */
[----:B------:R1:W-:Y:S04]  /*0770*/  STS.U8 [R5+UR7+0x6], R12 ;  /* 0x0000060c05007988 */ /* 0x0003e80008000007 */
[----:B------:R1:W-:Y:S04]  /*0780*/  STS.U8 [R5+UR7+0x8], R8 ;  /* 0x0000080805007988 */ /* 0x0003e80008000007 */
[----:B------:R1:W-:Y:S01]  /*0790*/  STS.U8 [R5+UR7+0xa], R10 ;  /* 0x00000a0a05007988 */ /* 0x0003e20008000007 */
[----:B0-----:R-:W-:-:S03]  /*07a0*/  LOP3.LUT R4, R0, 0x7f, RZ, 0xc0, !PT ;  /* 0x0000007f00047812 */ /* 0x001fc600078ec0ff */
[----:B------:R1:W-:Y:S04]  /*07b0*/  STS.U8 [R5+UR7+0xc], R14 ;  /* 0x00000c0e05007988 */ /* 0x0003e80008000007 */
[----:B------:R1:W-:Y:S01]  /*07c0*/  STS.U8 [R5+UR7+0xe], R18 ;  /* 0x00000e1205007988 */ /* 0x0003e20008000007 */
[----:B------:R-:W-:Y:S05]  /*07d0*/  @!P0 BRA `(.L_x_0) ;  /* 0x0000002c00408947 */ /* 0x000fea0003800000 */
[----:B------:R-:W0:Y:S01]  /*07e0*/  LDC.64 R100, c[0x0][0x250] ;  /* 0x00009400ff647b82 */ /* 0x000e220000000a00 */
[C---:B------:R-:W-:Y:S01]  /*07f0*/  LOP3.LUT R6, R0.reuse, 0x1, RZ, 0xc0, !PT ;  /* 0x0000000100067812 */ /* 0x040fe200078ec0ff */
[----:B------:R-:W-:Y:S01]  /*0800*/  ULDC UR4, c[0x0][0x258] ;  /* 0x0000960000047ab9 */ /* 0x000fe20000000800 */
[C---:B------:R-:W-:Y:S01]  /*0810*/  LOP3.LUT R9, R0.reuse, 0x1c, RZ, 0xc0, !PT ;  /* 0x0000001c00097812 */ /* 0x040fe200078ec0ff */
[----:B------:R-:W-:Y:S01]  /*0820*/  ULDC.64 UR18, c[0x0][0x260] ;  /* 0x0000980000127ab9 */ /* 0x000fe20000000a00 */
[----:B-1----:R-:W-:Y:S01]  /*0830*/  LOP3.LUT R5, R0, 0x60, RZ, 0xc0, !PT ;  /* 0x0000006000057812 */ /* 0x002fe200078ec0ff */
[----:B------:R-:W-:Y:S01]  /*0840*/  ULDC.64 UR8, c[0x0][0x218] ;  /* 0x0000860000087ab9 */ /* 0x000fe20000000a00 */
[--C-:B------:R-:W-:Y:S01]  /*0850*/  SHF.R.U32.HI R10, RZ, 0x1, R0.reuse ;  /* 0x00000001ff0a7819 */ /* 0x100fe20000011600 */
[----:B------:R-:W-:Y:S01]  /*0860*/  IMAD R12, R6, 0x2, R9 ;  /* 0x00000002060c7824 */ /* 0x000fe200078e0209 */
[--C-:B------:R-:W-:Y:S01]  /*0870*/  SHF.R.U32.HI R6, RZ, 0x5, R0.reuse ;  /* 0x00000005ff067819 */ /* 0x100fe20000011600 */
[----:B------:R-:W1:Y:S01]  /*0880*/  LDC R19, c[0x0][0x268] ;  /* 0x00009a00ff137b82 */ /* 0x000e620000000800 */
[----:B------:R-:W-:Y:S01]  /*0890*/  SHF.R.U32.HI R9, RZ, 0x2, R0 ;  /* 0x00000002ff097819 */ /* 0x000fe20000011600 */
[----:B------:R-:W-:Y:S01]  /*08a0*/  USHF.R.U32.HI UR12, URZ, 0x4, UR7 ;  /* 0x000000043f0c7899 */ /* 0x000fe20008011607 */
[----:B------:R-:W-:Y:S01]  /*08b0*/  SGXT.U32 R6, R6, 0x2 ;  /* 0x000000020606781a */ /* 0x000fe20000000000 */
[----:B------:R-:W-:Y:S01]  /*08c0*/  UMOV UR10, 0xfffffffe ;  /* 0xfffffffe000a7882 */ /* 0x000fe20000000000 */
[----:B------:R-:W-:Y:S01]  /*08d0*/  SHF.R.U32.HI R8, RZ, 0x1, R5 ;  /* 0x00000001ff087819 */ /* 0x000fe20000011605 */
[----:B------:R-:W-:Y:S01]  /*08e0*/  UMOV UR11, 0x7fffffdf ;  /* 0x7fffffdf000b7882 */ /* 0x000fe20000000000 */
[----:B------:R-:W-:Y:S01]  /*08f0*/  SGXT.U32 R5, R9, 0x3 ;  /* 0x000000030905781a */ /* 0x000fe20000000000 */
[----:B------:R-:W2:Y:S01]  /*0900*/  LDC.64 R16, c[0x0][0x220] ;  /* 0x00008800ff107b82 */ /* 0x000ea20000000a00 */
[----:B------:R-:W-:Y:S01]  /*0910*/  SGXT.U32 R9, R10, 0x1 ;  /* 0x000000010a09781a */ /* 0x000fe20000000000 */
[----:B------:R-:W-:Y:S01]  /*0920*/  IMAD.MOV.U32 R136, RZ, RZ, 0x3f800000 ;  /* 0x3f800000ff887424 */ /* 0x000fe200078e00ff */
[----:B------:R-:W-:Y:S01]  /*0930*/  LOP3.LUT R5, R21, R8, R5, 0xfe, !PT ;  /* 0x0000000815057212 */ /* 0x000fe200078efe05 */
[----:B------:R-:W-:Y:S01]  /*0940*/  IMAD.MOV.U32 R137, RZ, RZ, -0x800000 ;  /* 0xff800000ff897424 */ /* 0x000fe200078e00ff */
[----:B------:R-:W-:Y:S01]  /*0950*/  LOP3.LUT R8, R0, 0x1f, RZ, 0xc0, !PT ;  /* 0x0000001f00087812 */ /* 0x000fe200078ec0ff */
[----:B0-----:R-:W-:Y:S01]  /*0960*/  IMAD R10, R6, R101, RZ ;  /* 0x00000065060a7224 */ /* 0x001fe200078e02ff */
[----:B------:R-:W-:Y:S01]  /*0970*/  LOP3.LUT R6, R12, R9, RZ, 0xfc, !PT ;  /* 0x000000090c067212 */ /* 0x000fe200078efcff */
[----:B------:R-:W-:Y:S01]  /*0980*/  IMAD R100, R100, UR16, RZ ;  /* 0x0000001064647c24 */ /* 0x000fe2000f8e02ff */
[----:B------:R-:W-:Y:S01]  /*0990*/  CS2R R56, SRZ ;  /* 0x0000000000387805 */ /* 0x000fe2000001ff00 */
[C---:B------:R-:W-:Y:S01]  /*09a0*/  IMAD R74, R101.reuse, 0x4, R10 ;  /* 0x00000004654a7824 */ /* 0x040fe200078e020a */
[----:B------:R-:W-:Y:S01]  /*09b0*/  CS2R R58, SRZ ;  /* 0x00000000003a7805 */ /* 0x000fe2000001ff00 */
[----:B------:R-:W-:Y:S01]  /*09c0*/  IMAD R9, R8, UR4, RZ ;  /* 0x0000000408097c24 */ /* 0x000fe2000f8e02ff */
[----:B------:R-:W-:Y:S01]  /*09d0*/  LOP3.LUT R8, R0, 0x3f, RZ, 0xc0, !PT ;  /* 0x0000003f00087812 */ /* 0x000fe200078ec0ff */
[C---:B------:R-:W-:Y:S01]  /*09e0*/  IMAD R12, R101.reuse, 0x4, R74 ;  /* 0x00000004650c7824 */ /* 0x040fe200078e024a */
[----:B------:R-:W-:Y:S01]  /*09f0*/  UIMAD UR4, UR16, UR18, URZ ;  /* 0x00000012100472a4 */ /* 0x000fe2000f8e023f */
[----:B-1----:R-:W-:Y:S01]  /*0a00*/  IMAD R20, R20, R19, RZ ;  /* 0x0000001314147224 */ /* 0x002fe200078e02ff */
[----:B------:R-:W-:Y:S01]  /*0a10*/  SHF.R.S32.HI R11, RZ, 0x1f, R9 ;  /* 0x0000001fff0b7819 */ /* 0x000fe20000011409 */
[----:B------:R-:W-:Y:S01]  /*0a20*/  IMAD R14, R101, 0x4, R12 ;  /* 0x00000004650e7824 */ /* 0x000fe200078e020c */
[--C-:B------:R-:W-:Y:S01]  /*0a30*/  IADD3 R97, P0, P1, R9, UR8, R100.reuse ;  /* 0x0000000809617c10 */ /* 0x100fe2000f91e064 */
[----:B------:R-:W-:Y:S01]  /*0a40*/  IMAD R9, R8, UR19, RZ ;  /* 0x0000001308097c24 */ /* 0x000fe2000f8e02ff */
[----:B------:R-:W-:Y:S01]  /*0a50*/  SHF.R.S32.HI R100, RZ, 0x1f, R100 ;  /* 0x0000001fff647819 */ /* 0x000fe20000011464 */
[----:B------:R-:W-:Y:S01]  /*0a60*/  IMAD R80, R101, 0x4, R14 ;  /* 0x0000000465507824 */ /* 0x000fe200078e020e */
[C---:B------:R-:W-:Y:S01]  /*0a70*/  IADD3 R22, P2, R10.reuse, R97, RZ ;  /* 0x000000610a167210 */ /* 0x040fe20007f5e0ff */
[----:B------:R-:W-:Y:S01]  /*0a80*/  IMAD R118, R19, 0x2, R20 ;  /* 0x0000000213767824 */ /* 0x000fe200078e0214 */
[----:B------:R-:W-:Y:S01]  /*0a90*/  IADD3.X R13, R11, UR9, R100, P0, P1 ;  /* 0x000000090b0d7c10 */ /* 0x000fe200087e2464 */
[----:B------:R-:W-:Y:S01]  /*0aa0*/  IMAD R8, R101, 0x4, R80 ;  /* 0x0000000465087824 */ /* 0x000fe200078e0250 */
[----:B--2---:R-:W-:Y:S01]  /*0ab0*/  IADD3 R11, P0, P1, R9, UR4, R16 ;  /* 0x00000004090b7c10 */ /* 0x004fe2000f91e010 */
[----:B------:R-:W-:Y:S01]  /*0ac0*/  IMAD R123, R19, 0x2, R118 ;  /* 0x00000002137b7824 */ /* 0x000fe200078e0276 */
[----:B------:R-:W-:Y:S01]  /*0ad0*/  LEA.HI.X.SX32 R23, R10, R13, 0x1, P2 ;  /* 0x0000000d0a177211 */ /* 0x000fe200010f0eff */
[----:B------:R-:W-:Y:S01]  /*0ae0*/  IMAD R16, R101, 0x4, R8 ;  /* 0x0000000465107824 */ /* 0x000fe200078e0208 */
[-C--:B------:R-:W-:Y:S01]  /*0af0*/  IADD3 R73, P3, R12, R97.reuse, RZ ;  /* 0x000000610c497210 */ /* 0x080fe20007f7e0ff */
[----:B------:R-:W-:Y:S01]  /*0b00*/  IMAD R124, R19, 0x2, R123 ;  /* 0x00000002137c7824 */ /* 0x000fe200078e027b */
[----:B------:R-:W-:Y:S01]  /*0b10*/  IADD3 R72, P2, R74, R97, RZ ;  /* 0x000000614a487210 */ /* 0x000fe20007f5e0ff */
[----:B------:R-:W-:Y:S01]  /*0b20*/  IMAD R86, R101, 0x4, R16 ;  /* 0x0000000465567824 */ /* 0x000fe200078e0210 */
[----:B------:R-:W-:Y:S01]  /*0b30*/  LEA.HI.X.SX32 R75, R12, R13, 0x1, P3 ;  /* 0x0000000d0c4b7211 */ /* 0x000fe200018f0eff */
[----:B------:R-:W-:Y:S01]  /*0b40*/  IMAD R128, R19, 0x2, R124 ;  /* 0x0000000213807824 */ /* 0x000fe200078e027c */
[----:B------:R-:W-:Y:S01]  /*0b50*/  IADD3 R78, P4, R8, R97, RZ ;  /* 0x00000061084e7210 */ /* 0x000fe20007f9e0ff */
[----:B------:R-:W-:Y:S01]  /*0b60*/  IMAD R10, R101, 0x4, R86 ;  /* 0x00000004650a7824 */ /* 0x000fe200078e0256 */
[-C--:B------:R-:W-:Y:S01]  /*0b70*/  LEA.HI.X.SX32 R74, R74, R13.reuse, 0x1, P2 ;  /* 0x0000000d4a4a7211 */ /* 0x080fe200010f0eff */
[----:B------:R-:W-:Y:S01]  /*0b80*/  IMAD R129, R19, 0x2, R128 ;  /* 0x0000000213817824 */ /* 0x000fe200078e0280 */
[----:B------:R-:W-:Y:S01]  /*0b90*/  LEA.HI.X.SX32 R81, R8, R13, 0x1, P4 ;  /* 0x0000000d08517211 */ /* 0x000fe200020f0eff */
[----:B------:R-:W-:Y:S01]  /*0ba0*/  IMAD R12, R101, 0x4, R10 ;  /* 0x00000004650c7824 */ /* 0x000fe200078e020a */
[-C--:B------:R-:W-:Y:S01]  /*0bb0*/  IADD3 R76, P2, R14, R97.reuse, RZ ;  /* 0x000000610e4c7210 */ /* 0x080fe20007f5e0ff */
[----:B------:R-:W-:Y:S01]  /*0bc0*/  USHF.R.S32.HI UR5, URZ, 0x1f, UR4 ;  /* 0x0000001f3f057899 */ /* 0x000fe20008011404 */
[----:B------:R-:W-:Y:S01]  /*0bd0*/  IMAD R130, R19, 0x2, R129 ;  /* 0x0000000213827824 */ /* 0x000fe200078e0281 */
[----:B------:R-:W-:Y:S01]  /*0be0*/  IADD3 R84, P4, R10, R97, RZ ;  /* 0x000000610a547210 */ /* 0x000fe20007f9e0ff */
[----:B------:R-:W-:Y:S01]  /*0bf0*/  IMAD R92, R101, 0x4, R12 ;  /* 0x00000004655c7824 */ /* 0x000fe200078e020c */
[----:B------:R-:W-:Y:S01]  /*0c00*/  SHF.R.S32.HI R18, RZ, 0x1f, R9 ;  /* 0x0000001fff127819 */ /* 0x000fe20000011409 */
        /* <DEDUP_REMOVED lines=8> */
[----:B------:R-:W-:Y:S01]  /*0c90*/  IMAD R7, R7, R19, RZ ;  /* 0x0000001307077224 */ /* 0x000fe200078e02ff */
[----:B------:R-:W-:Y:S01]  /*0ca0*/  IADD3.X R9, R18, UR5, R17, P0, P1 ;  /* 0x0000000512097c10 */ /* 0x000fe200087e2411 */
[C---:B------:R-:W-:Y:S01]  /*0cb0*/  IMAD R10, R101.reuse, 0x4, R98 ;  /* 0x00000004650a7824 */ /* 0x040fe200078e0262 */
[----:B------:R-:W-:Y:S01]  /*0cc0*/  LEA.HI.X.SX32 R80, R80, R13, 0x1, P3 ;  /* 0x0000000d50507211 */ /* 0x000fe200018f0eff */
[----:B------:R-:W-:Y:S01]  /*0cd0*/  IMAD R24, R24, R19, RZ ;  /* 0x0000001318187224 */ /* 0x000fe200078e02ff */
[----:B------:R-:W-:Y:S01]  /*0ce0*/  LEA.HI.X.SX32 R85, R16, R13, 0x1, P2 ;  /* 0x0000000d10557211 */ /* 0x000fe200010f0eff */
[C---:B------:R-:W-:Y:S01]  /*0cf0*/  IMAD R100, R101.reuse, 0x4, R10 ;  /* 0x0000000465647824 */ /* 0x040fe200078e020a */
[----:B------:R-:W-:Y:S01]  /*0d00*/  IADD3 R113, P0, R20, R11, RZ ;  /* 0x0000000b14717210 */ /* 0x000fe20007f1e0ff */
[----:B------:R-:W-:Y:S01]  /*0d10*/  UIADD3 UR4, UR7, 0x800, URZ ;  /* 0x0000080007047890 */ /* 0x000fe2000fffe03f */
[-C--:B------:R-:W-:Y:S01]  /*0d20*/  IADD3 R83, P3, R86, R97.reuse, RZ ;  /* 0x0000006156537210 */ /* 0x080fe20007f7e0ff */
[----:B------:R-:W-:Y:S01]  /*0d30*/  IMAD R112, R101, 0x4, R100 ;  /* 0x0000000465707824 */ /* 0x000fe200078e0264 */
[----:B------:R-:W-:Y:S01]  /*0d40*/  IADD3 R88, P2, R12, R97, RZ ;  /* 0x000000610c587210 */ /* 0x000fe20007f5e0ff */
[----:B------:R-:W-:Y:S01]  /*0d50*/  USHF.R.U32.HI UR4, URZ, 0x4, UR4 ;  /* 0x000000043f047899 */ /* 0x000fe20008011604 */
[----:B------:R-:W-:Y:S01]  /*0d60*/  LEA.HI.X.SX32 R117, R20, R9, 0x1, P0 ;  /* 0x0000000914757211 */ /* 0x000fe200000f0eff */
[C---:B------:R-:W-:Y:S01]  /*0d70*/  IMAD R20, R19.reuse, 0x2, R21 ;  /* 0x0000000213147824 */ /* 0x040fe200078e0215 */
[-C--:B------:R-:W-:Y:S01]  /*0d80*/  LEA.HI.X.SX32 R86, R86, R13.reuse, 0x1, P3 ;  /* 0x0000000d56567211 */ /* 0x080fe200018f0eff */
[----:B------:R-:W-:Y:S01]  /*0d90*/  USGXT.U32 UR8, UR4, 0xe ;  /* 0x0000000e0408789a */ /* 0x000fe20008000000 */
[----:B------:R-:W-:Y:S01]  /*0da0*/  LEA.HI.X.SX32 R91, R12, R13, 0x1, P2 ;  /* 0x0000000d0c5b7211 */ /* 0x000fe200010f0eff */
[C---:B------:R-:W-:Y:S01]  /*0db0*/  IMAD R15, R19.reuse, 0x2, R20 ;  /* 0x00000002130f7824 */ /* 0x040fe200078e0214 */
[-C--:B------:R-:W-:Y:S01]  /*0dc0*/  IADD3 R89, P3, R92, R97.reuse, RZ ;  /* 0x000000615c597210 */ /* 0x080fe20007f7e0ff */
[----:B------:R-:W-:Y:S01]  /*0dd0*/  IMAD.MOV.U32 R135, RZ, RZ, 0x3f800000 ;  /* 0x3f800000ff877424 */ /* 0x000fe200078e00ff */
[-C--:B------:R-:W-:Y:S01]  /*0de0*/  IADD3 R90, P4, R8, R97.reuse, RZ ;  /* 0x00000061085a7210 */ /* 0x080fe20007f9e0ff */
[----:B------:R-:W-:Y:S01]  /*0df0*/  IMAD R14, R19, 0x2, R15 ;  /* 0x00000002130e7824 */ /* 0x000fe200078e020f */
[----:B------:R-:W-:-:S02]  /*0e00*/  IADD3 R94, P2, R98, R97, RZ ;  /* 0x00000061625e7210 */ /* 0x000fc40007f5e0ff */
[----:B------:R-:W-:Y:S02]  /*0e10*/  CS2R R60, SRZ ;  /* 0x00000000003c7805 */ /* 0x000fe4000001ff00 */
[----:B------:R-:W-:Y:S02]  /*0e20*/  IADD3 R114, P1, R118, R11, RZ ;  /* 0x0000000b76727210 */ /* 0x000fe40007f3e0ff */
[----:B------:R-:W-:Y:S02]  /*0e30*/  CS2R R62, SRZ ;  /* 0x00000000003e7805 */ /* 0x000fe4000001ff00 */
[-C--:B------:R-:W-:Y:S02]  /*0e40*/  LEA.HI.X.SX32 R92, R92, R13.reuse, 0x1, P3 ;  /* 0x0000000d5c5c7211 */ /* 0x080fe400018f0eff */
[----:B------:R-:W-:Y:S02]  /*0e50*/  CS2R R64, SRZ ;  /* 0x0000000000407805 */ /* 0x000fe4000001ff00 */
[-C--:B------:R-:W-:Y:S01]  /*0e60*/  LEA.HI.X.SX32 R93, R8, R13.reuse, 0x1, P4 ;  /* 0x0000000d085d7211 */ /* 0x080fe200020f0eff */
[----:B------:R-:W-:Y:S01]  /*0e70*/  IMAD.MOV.U32 R8, RZ, RZ, 0x7632 ;  /* 0x00007632ff087424 */ /* 0x000fe200078e00ff */
[----:B------:R-:W-:-:S02]  /*0e80*/  LEA.HI.X.SX32 R98, R98, R13, 0x1, P2 ;  /* 0x0000000d62627211 */ /* 0x000fc400010f0eff */
[----:B------:R-:W-:Y:S02]  /*0e90*/  CS2R R66, SRZ ;  /* 0x0000000000427805 */ /* 0x000fe4000001ff00 */
[----:B------:R-:W-:Y:S02]  /*0ea0*/  LEA.HI.X.SX32 R118, R118, R9, 0x1, P1 ;  /* 0x0000000976767211 */ /* 0x000fe400008f0eff */
[----:B------:R-:W-:Y:S02]  /*0eb0*/  CS2R R68, SRZ ;  /* 0x0000000000447805 */ /* 0x000fe4000001ff00 */
[-C--:B------:R-:W-:Y:S01]  /*0ec0*/  IADD3 R95, P3, R10, R97.reuse, RZ ;  /* 0x000000610a5f7210 */ /* 0x080fe20007f7e0ff */
[----:B------:R-:W-:Y:S01]  /*0ed0*/  UMOV UR9, URZ ;  /* 0x0000003f00097c82 */ /* 0x000fe20008000000 */
[----:B------:R-:W-:Y:S02]  /*0ee0*/  IADD3 R96, P4, R100, R97, RZ ;  /* 0x0000006164607210 */ /* 0x000fe40007f9e0ff */
[----:B------:R-:W-:-:S02]  /*0ef0*/  CS2R R70, SRZ ;  /* 0x0000000000467805 */ /* 0x000fc4000001ff00 */
[-C--:B------:R-:W-:Y:S01]  /*0f00*/  IADD3 R115, P2, R7, R11.reuse, RZ ;  /* 0x0000000b07737210 */ /* 0x080fe20007f5e0ff */
[----:B------:R-:W-:Y:S01]  /*0f10*/  UIADD3.64 UR22, UR8, -UR10, URZ ;  /* 0x8000000a08167297 */ /* 0x000fe2000fffe03f */
[-C--:B------:R-:W-:Y:S01]  /*0f20*/  IADD3 R120, P0, R123, R11.reuse, RZ ;  /* 0x0000000b7b787210 */ /* 0x080fe20007f1e0ff */
[----:B------:R-:W-:Y:S01]  /*0f30*/  UMOV UR5, URZ ;  /* 0x0000003f00057c82 */ /* 0x000fe20008000000 */
[----:B------:R-:W-:Y:S01]  /*0f40*/  IADD3 R121, P1, R124, R11, RZ ;  /* 0x0000000b7c797210 */ /* 0x000fe20007f3e0ff */
[----:B------:R-:W-:Y:S01]  /*0f50*/  UMOV UR6, URZ ;  /* 0x0000003f00067c82 */ /* 0x000fe20008000000 */
[----:B------:R-:W-:Y:S01]  /*0f60*/  IADD3 R97, P5, R112, R97, RZ ;  /* 0x0000006170617210 */ /* 0x000fe20007fbe0ff */
[----:B------:R-:W-:Y:S01]  /*0f70*/  USGXT.U32 UR12, UR12, 0xe ;  /* 0x0000000e0c0c789a */ /* 0x000fe20008000000 */
[-C--:B------:R-:W-:Y:S01]  /*0f80*/  LEA.HI.X.SX32 R119, R7, R9.reuse, 0x1, P2 ;  /* 0x0000000907777211 */ /* 0x080fe200010f0eff */
[----:B------:R-:W-:Y:S01]  /*0f90*/  UMOV UR4, URZ ;  /* 0x0000003f00047c82 */ /* 0x000fe20008000000 */
[-C--:B------:R-:W-:Y:S01]  /*0fa0*/  LEA.HI.X.SX32 R123, R123, R9.reuse, 0x1, P0 ;  /* 0x000000097b7b7211 */ /* 0x080fe200000f0eff */
[----:B------:R-:W-:Y:S01]  /*0fb0*/  ULDC UR11, c[0x0][0x238] ;  /* 0x00008e00000b7ab9 */ /* 0x000fe20000000800 */
[----:B------:R-:W-:-:S02]  /*0fc0*/  LEA.HI.X.SX32 R124, R124, R9, 0x1, P1 ;  /* 0x000000097c7c7211 */ /* 0x000fc400008f0eff */
[-C--:B------:R-:W-:Y:S01]  /*0fd0*/  LEA.HI.X.SX32 R99, R10, R13.reuse, 0x1, P3 ;  /* 0x0000000d0a637211 */ /* 0x080fe200018f0eff */
[----:B------:R-:W-:Y:S01]  /*0fe0*/  IMAD.MOV.U32 R10, RZ, RZ, -0x800000 ;  /* 0xff800000ff0a7424 */ /* 0x000fe200078e00ff */
[-C--:B------:R-:W-:Y:S02]  /*0ff0*/  LEA.HI.X.SX32 R100, R100, R13.reuse, 0x1, P4 ;  /* 0x0000000d64647211 */ /* 0x080fe400020f0eff */
[----:B------:R-:W-:Y:S01]  /*1000*/  LEA.HI.X.SX32 R112, R112, R13, 0x1, P5 ;  /* 0x0000000d70707211 */ /* 0x000fe200028f0eff */
[----:B------:R-:W-:Y:S01]  /*1010*/  IMAD R13, R19, 0x2, R14 ;  /* 0x00000002130d7824 */ /* 0x000fe200078e020e */
[-C--:B------:R-:W-:Y:S02]  /*1020*/  IADD3 R125, P0, R128, R11.reuse, RZ ;  /* 0x0000000b807d7210 */ /* 0x080fe40007f1e0ff */
[-C--:B------:R-:W-:Y:S01]  /*1030*/  IADD3 R126, P1, R129, R11.reuse, RZ ;  /* 0x0000000b817e7210 */ /* 0x080fe20007f3e0ff */
[----:B------:R-:W-:Y:S01]  /*1040*/  IMAD R12, R19, 0x2, R13 ;  /* 0x00000002130c7824 */ /* 0x000fe200078e020d */
[----:B------:R-:W-:-:S02]  /*1050*/  IADD3 R127, P2, R130, R11, RZ ;  /* 0x0000000b827f7210 */ /* 0x000fc40007f5e0ff */
[-C--:B------:R-:W-:Y:S02]  /*1060*/  LEA.HI.X.SX32 R128, R128, R9.reuse, 0x1, P0 ;  /* 0x0000000980807211 */ /* 0x080fe400000f0eff */
[-C--:B------:R-:W-:Y:S02]  /*1070*/  LEA.HI.X.SX32 R129, R129, R9.reuse, 0x1, P1 ;  /* 0x0000000981817211 */ /* 0x080fe400008f0eff */
[----:B------:R-:W-:Y:S02]  /*1080*/  LEA.HI.X.SX32 R130, R130, R9, 0x1, P2 ;  /* 0x0000000982827211 */ /* 0x000fe400010f0eff */
[-C--:B------:R-:W-:Y:S02]  /*1090*/  IADD3 R116, P3, R24, R11.reuse, RZ ;  /* 0x0000000b18747210 */ /* 0x080fe40007f7e0ff */
[-C--:B------:R-:W-:Y:S02]  /*10a0*/  IADD3 R131, P0, R134, R11.reuse, RZ ;  /* 0x0000000b86837210 */ /* 0x080fe40007f1e0ff */
[----:B------:R-:W-:-:S02]  /*10b0*/  IADD3 R132, P1, R21, R11, RZ ;  /* 0x0000000b15847210 */ /* 0x000fc40007f3e0ff */
[----:B------:R-:W-:Y:S02]  /*10c0*/  IADD3 R133, P2, R20, R11, RZ ;  /* 0x0000000b14857210 */ /* 0x000fe40007f5e0ff */
[-C--:B------:R-:W-:Y:S02]  /*10d0*/  LEA.HI.X.SX32 R122, R24, R9.reuse, 0x1, P3 ;  /* 0x00000009187a7211 */ /* 0x080fe400018f0eff */
[-C--:B------:R-:W-:Y:S02]  /*10e0*/  LEA.HI.X.SX32 R134, R134, R9.reuse, 0x1, P0 ;  /* 0x0000000986867211 */ /* 0x080fe400000f0eff */
[-C--:B------:R-:W-:Y:S02]  /*10f0*/  LEA.HI.X.SX32 R21, R21, R9.reuse, 0x1, P1 ;  /* 0x0000000915157211 */ /* 0x080fe400008f0eff */
[----:B------:R-:W-:Y:S02]  /*1100*/  LEA.HI.X.SX32 R20, R20, R9, 0x1, P2 ;  /* 0x0000000914147211 */ /* 0x000fe400010f0eff */
[----:B------:R-:W-:-:S02]  /*1110*/  IADD3 R19, P0, R15, R11, RZ ;  /* 0x0000000b0f137210 */ /* 0x000fc40007f1e0ff */
[-C--:B------:R-:W-:Y:S02]  /*1120*/  IADD3 R18, P1, R14, R11.reuse, RZ ;  /* 0x0000000b0e127210 */ /* 0x080fe40007f3e0ff */
[-C--:B------:R-:W-:Y:S02]  /*1130*/  IADD3 R17, P2, R13, R11.reuse, RZ ;  /* 0x0000000b0d117210 */ /* 0x080fe40007f5e0ff */
[----:B------:R-:W-:Y:S02]  /*1140*/  IADD3 R16, P3, R12, R11, RZ ;  /* 0x0000000b0c107210 */ /* 0x000fe40007f7e0ff */
[-C--:B------:R-:W-:Y:S02]  /*1150*/  LEA.HI.X.SX32 R15, R15, R9.reuse, 0x1, P0 ;  /* 0x000000090f0f7211 */ /* 0x080fe400000f0eff */
[-C--:B------:R-:W-:Y:S02]  /*1160*/  LEA.HI.X.SX32 R14, R14, R9.reuse, 0x1, P1 ;  /* 0x000000090e0e7211 */ /* 0x080fe400008f0eff */
[----:B------:R-:W-:-:S02]  /*1170*/  LEA.HI.X.SX32 R13, R13, R9, 0x1, P2 ;  /* 0x000000090d0d7211 */ /* 0x000fc400010f0eff */
[----:B------:R-:W-:Y:S01]  /*1180*/  LEA.HI.X.SX32 R12, R12, R9, 0x1, P3 ;  /* 0x000000090c0c7211 */ /* 0x000fe200018f0eff */
[----:B------:R-:W-:Y:S01]  /*1190*/  IMAD.MOV.U32 R9, RZ, RZ, 0x5410 ;  /* 0x00005410ff097424 */ /* 0x000fe200078e00ff */
[C---:B------:R-:W-:Y:S02]  /*11a0*/  LOP3.LUT P1, RZ, R0.reuse, 0x1, RZ, 0xc0, !PT ;  /* 0x0000000100ff7812 */ /* 0x040fe4000782c0ff */
[----:B------:R-:W-:Y:S02]  /*11b0*/  LOP3.LUT P0, RZ, R0, 0x2, RZ, 0xc0, !PT ;  /* 0x0000000200ff7812 */ /* 0x000fe4000780c0ff */
[----:B------:R-:W-:Y:S01]  /*11c0*/  P2R R7, PR, RZ, 0x2 ;  /* 0x00000002ff077803 */ /* 0x000fe20000000000 */
[----:B------:R-:W-:Y:S01]  /*11d0*/  IMAD.MOV.U32 R7, RZ, RZ, RZ ;  /* 0x000000ffff077224 */ /* 0x000fe200078e00ff */
[----:B------:R-:W-:Y:S02]  /*11e0*/  LOP3.LUT R11, R4, 0x10, RZ, 0x3c, !PT ;  /* 0x00000010040b7812 */ /* 0x000fe400078e3cff */
[----:B------:R-:W-:-:S02]  /*11f0*/  SEL R9, R9, 0x1054, !P0 ;  /* 0x0000105409097807 */ /* 0x000fc40004000000 */
[----:B------:R-:W-:-:S07]  /*1200*/  SEL R8, R8, 0x3276, !P0 ;  /* 0x0000327608087807 */ /* 0x000fce0004000000 */
.L_x_1:
[----:B------:R-:W-:Y:S02]  /*1210*/  SHF.R.S32.HI R36, RZ, 0x1f, R7 ;  /* 0x0000001fff247819 */ /* 0x000fe40000011407 */
[C---:B------:R-:W-:Y:S02]  /*1220*/  IADD3 R30, P0, R7.reuse, R22, RZ ;  /* 0x00000016071e7210 */ /* 0x040fe40007f1e0ff */
[----:B------:R-:W-:-:S03]  /*1230*/  IADD3 R26, P1, R7, R72, RZ ;  /* 0x00000048071a7210 */ /* 0x000fc60007f3e0ff */
[C---:B------:R-:W-:Y:S01]  /*1240*/  IMAD.X R31, R36.reuse, 0x1, R23, P0 ;  /* 0x00000001241f7824 */ /* 0x040fe200000e0617 */
[C---:B------:R-:W-:Y:S01]  /*1250*/  IADD3 R24, P0, R7.reuse, R73, RZ ;  /* 0x0000004907187210 */ /* 0x040fe20007f1e0ff */
[C---:B------:R-:W-:Y:S01]  /*1260*/  IMAD.X R27, R36.reuse, 0x1, R74, P1 ;  /* 0x00000001241b7824 */ /* 0x040fe200008e064a */
[C---:B------:R-:W-:Y:S02]  /*1270*/  IADD3 R28, P1, R7.reuse, R76, RZ ;  /* 0x0000004c071c7210 */ /* 0x040fe40007f3e0ff */
[----:B------:R-:W2:Y:S01]  /*1280*/  LDG.E.U8 R33, desc[UR20][R30.64] ;  /* 0x000000141e217981 */ /* 0x000ea2000c1e1100 */
[C---:B------:R-:W-:Y:S02]  /*1290*/  IMAD.X R25, R36.reuse, 0x1, R75, P0 ;  /* 0x0000000124197824 */ /* 0x040fe400000e064b */
[----:B------:R-:W-:Y:S01]  /*12a0*/  IMAD.X R29, R36, 0x1, R79, P1 ;  /* 0x00000001241d7824 */ /* 0x000fe200008e064f */
[----:B------:R0:W3:Y:S04]  /*12b0*/  LDG.E.U8 R32, desc[UR20][R26.64] ;  /* 0x000000141a207981 */ /* 0x0000e8000c1e1100 */
[----:B------:R1:W4:Y:S04]  /*12c0*/  LDG.E.U8 R35, desc[UR20][R24.64] ;  /* 0x0000001418237981 */ /* 0x000328000c1e1100 */
[----:B------:R5:W3:Y:S01]  /*12d0*/  LDG.E.U8 R34, desc[UR20][R28.64] ;  /* 0x000000141c227981 */ /* 0x000ae2000c1e1100 */
[----:B0-----:R-:W-:-:S02]  /*12e0*/  IADD3 R26, P0, R7, R77, RZ ;  /* 0x0000004d071a7210 */ /* 0x001fc40007f1e0ff */
[----:B-1----:R-:W-:-:S03]  /*12f0*/  IADD3 R24, P1, R7, R78, RZ ;  /* 0x0000004e07187210 */ /* 0x002fc60007f3e0ff */
[C---:B------:R-:W-:Y:S01]  /*1300*/  IMAD.X R27, R36.reuse, 0x1, R80, P0 ;  /* 0x00000001241b7824 */ /* 0x040fe200000e0650 */
[----:B-----5:R-:W-:Y:S01]  /*1310*/  IADD3 R28, P0, R7, R82, RZ ;  /* 0x00000052071c7210 */ /* 0x020fe20007f1e0ff */
[----:B------:R-:W-:-:S03]  /*1320*/  IMAD.X R25, R36, 0x1, R81, P1 ;  /* 0x0000000124197824 */ /* 0x000fc600008e0651 */
[----:B------:R0:W5:Y:S01]  /*1330*/  LDG.E.U8 R37, desc[UR20][R26.64] ;  /* 0x000000141a257981 */ /* 0x000162000c1e1100 */
[----:B------:R-:W-:-:S03]  /*1340*/  IMAD.X R29, R36, 0x1, R85, P0 ;  /* 0x00000001241d7824 */ /* 0x000fc600000e0655 */
[----:B------:R1:W3:Y:S04]  /*1350*/  LDG.E.U8 R102, desc[UR20][R24.64] ;  /* 0x0000001418667981 */ /* 0x0002e8000c1e1100 */
[----:B------:R1:W3:Y:S01]  /*1360*/  LDG.E.U8 R39, desc[UR20][R28.64] ;  /* 0x000000141c277981 */ /* 0x0002e2000c1e1100 */
[C---:B0-----:R-:W-:Y:S02]  /*1370*/  IADD3 R26, P1, R7.reuse, R83, RZ ;  /* 0x00000053071a7210 */ /* 0x041fe40007f3e0ff */
[----:B-1----:R-:W-:-:S03]  /*1380*/  IADD3 R24, P0, R7, R84, RZ ;  /* 0x0000005407187210 */ /* 0x002fc60007f1e0ff */
[C---:B------:R-:W-:Y:S01]  /*1390*/  IMAD.X R27, R36.reuse, 0x1, R86, P1 ;  /* 0x00000001241b7824 */ /* 0x040fe200008e0656 */
[----:B------:R-:W-:Y:S01]  /*13a0*/  IADD3 R28, P1, R7, R89, RZ ;  /* 0x00000059071c7210 */ /* 0x000fe20007f3e0ff */
[----:B------:R-:W-:-:S03]  /*13b0*/  IMAD.X R25, R36, 0x1, R87, P0 ;  /* 0x0000000124197824 */ /* 0x000fc600000e0657 */
[----:B------:R0:W3:Y:S01]  /*13c0*/  LDG.E.U8 R104, desc[UR20][R26.64] ;  /* 0x000000141a687981 */ /* 0x0000e2000c1e1100 */
        /* <DEDUP_REMOVED lines=9> */
[----:B------:R-:W-:Y:S01]  /*1460*/  IMAD.X R31, R36, 0x1, R91, P0 ;  /* 0x00000001241f7824 */ /* 0x000fe200000e065b */
[C---:B------:R-:W-:Y:S02]  /*1470*/  IADD3 R28, P1, R7.reuse, R90, RZ ;  /* 0x0000005a071c7210 */ /* 0x040fe40007f3e0ff */
[----:B------:R1:W3:Y:S01]  /*1480*/  LDG.E.U8 R47, desc[UR20][R24.64] ;  /* 0x00000014182f7981 */ /* 0x0002e2000c1e1100 */
[----:B0-----:R-:W-:-:S03]  /*1490*/  IADD3 R26, P2, R7, R95, RZ ;  /* 0x0000005f071a7210 */ /* 0x001fc60007f5e0ff */
[----:B------:R-:W3:Y:S01]  /*14a0*/  LDG.E.U8 R106, desc[UR20][R30.64] ;  /* 0x000000141e6a7981 */ /* 0x000ee2000c1e1100 */
[----:B-1----:R-:W-:Y:S01]  /*14b0*/  IADD3 R24, P0, R7, R97, RZ ;  /* 0x0000006107187210 */ /* 0x002fe20007f1e0ff */
[C---:B------:R-:W-:Y:S02]  /*14c0*/  IMAD.X R29, R36.reuse, 0x1, R93, P1 ;  /* 0x00000001241d7824 */ /* 0x040fe400008e065d */
[C---:B------:R-:W-:Y:S02]  /*14d0*/  IMAD.X R27, R36.reuse, 0x1, R99, P2 ;  /* 0x00000001241b7824 */ /* 0x040fe400010e0663 */
[----:B------:R-:W-:Y:S01]  /*14e0*/  IMAD.X R25, R36, 0x1, R112, P0 ;  /* 0x0000000124197824 */ /* 0x000fe200000e0670 */
[----:B------:R-:W3:Y:S04]  /*14f0*/  LDG.E.U8 R108, desc[UR20][R28.64] ;  /* 0x000000141c6c7981 */ /* 0x000ee8000c1e1100 */
[----:B------:R-:W3:Y:S04]  /*1500*/  LDG.E.U8 R110, desc[UR20][R26.64] ;  /* 0x000000141a6e7981 */ /* 0x000ee8000c1e1100 */
[----:B------:R-:W3:Y:S01]  /*1510*/  LDG.E.U8 R138, desc[UR20][R24.64] ;  /* 0x00000014188a7981 */ /* 0x000ee2000c1e1100 */
[----:B------:R-:W-:Y:S06]  /*1520*/  BAR.SYNC.DEFER_BLOCKING 0x0 ;  /* 0x0000000000007b1d */ /* 0x000fec0000010000 */
[----:B------:R-:W-:Y:S01]  /*1530*/  UMOV UR13, 0xc0000010 ;  /* 0xc0000010000d7882 */ /* 0x000fe20000000000 */
[----:B------:R-:W-:Y:S01]  /*1540*/  UMOV UR14, UR8 ;  /* 0x00000008000e7c82 */ /* 0x000fe20008000000 */
[----:B------:R-:W-:Y:S01]  /*1550*/  UMOV UR15, 0xc0000010 ;  /* 0xc0000010000f7882 */ /* 0x000fe20000000000 */
[----:B------:R-:W-:Y:S01]  /*1560*/  USHF.R.S32.HI UR10, URZ, 0x1f, UR4 ;  /* 0x0000001f3f0a7899 */ /* 0x000fe20008011404 */
[----:B--2---:R-:W-:Y:S04]  /*1570*/  STS.U8 [R4+UR7+0x800], R33 ;  /* 0x0008002104007988 */ /* 0x004fe80008000007 */
[----:B----4-:R-:W-:Y:S04]  /*1580*/  STS.U8 [R4+UR7+0x900], R35 ;  /* 0x0009002304007988 */ /* 0x010fe80008000007 */
[----:B-----5:R-:W-:Y:S04]  /*1590*/  STS.U8 [R4+UR7+0xa00], R37 ;  /* 0x000a002504007988 */ /* 0x020fe80008000007 */
[----:B---3--:R-:W-:Y:S04]  /*15a0*/  STS.U8 [R4+UR7+0xb00], R39 ;  /* 0x000b002704007988 */ /* 0x008fe80008000007 */
[----:B------:R-:W-:Y:S04]  /*15b0*/  STS.U8 [R4+UR7+0xc00], R41 ;  /* 0x000c002904007988 */ /* 0x000fe80008000007 */
[----:B------:R-:W-:Y:S04]  /*15c0*/  STS.U8 [R4+UR7+0xd00], R43 ;  /* 0x000d002b04007988 */ /* 0x000fe80008000007 */
[----:B------:R-:W-:Y:S04]  /*15d0*/  STS.U8 [R4+UR7+0xe00], R45 ;  /* 0x000e002d04007988 */ /* 0x000fe80008000007 */
[----:B------:R-:W-:Y:S04]  /*15e0*/  STS.U8 [R4+UR7+0xf00], R47 ;  /* 0x000f002f04007988 */ /* 0x000fe80008000007 */
[----:B------:R-:W-:Y:S04]  /*15f0*/  STS.U8 [R11+UR7+0x880], R32 ;  /* 0x000880200b007988 */ /* 0x000fe80008000007 */
[----:B------:R0:W-:Y:S04]  /*1600*/  STS.U8 [R11+UR7+0x980], R34 ;  /* 0x000980220b007988 */ /* 0x0001e80008000007 */
[----:B------:R1:W-:Y:S04]  /*1610*/  STS.U8 [R11+UR7+0xa80], R102 ;  /* 0x000a80660b007988 */ /* 0x0003e80008000007 */
[----:B------:R-:W-:Y:S04]  /*1620*/  STS.U8 [R11+UR7+0xb80], R104 ;  /* 0x000b80680b007988 */ /* 0x000fe80008000007 */
[----:B------:R-:W-:Y:S04]  /*1630*/  STS.U8 [R11+UR7+0xc80], R106 ;  /* 0x000c806a0b007988 */ /* 0x000fe80008000007 */
[----:B------:R-:W-:Y:S04]  /*1640*/  STS.U8 [R11+UR7+0xd80], R108 ;  /* 0x000d806c0b007988 */ /* 0x000fe80008000007 */
[----:B------:R-:W-:Y:S04]  /*1650*/  STS.U8 [R11+UR7+0xe80], R110 ;  /* 0x000e806e0b007988 */ /* 0x000fe80008000007 */
[----:B------:R2:W-:Y:S01]  /*1660*/  STS.U8 [R11+UR7+0xf80], R138 ;  /* 0x000f808a0b007988 */ /* 0x0005e20008000007 */
[----:B------:R3:W-:Y:S06]  /*1670*/  MEMBAR.ALL.CTA ;  /* 0x0000000000007992 */ /* 0x0007ec0000008000 */
[----:B---3--:R-:W3:Y:S02]  /*1680*/  FENCE.VIEW.ASYNC.S ;  /* 0x00000000000073c6 */ /* 0x008ee40000000000 */
[----:B---3--:R-:W-:Y:S06]  /*1690*/  BAR.SYNC.DEFER_BLOCKING 0x0 ;  /* 0x0000000000007b1d */ /* 0x008fec0000010000 */
[----:B0-----:R-:W-:-:S06]  /*16a0*/  WARPGROUP.ARRIVE ;  /* 0x00000000000079c5 */ /* 0x001fcc0000000000 */
[----:B------:R-:W-:Y:S01]  /*16b0*/  QGMMA.64x64x32.F32.E4M3.E4M3 R24, gdesc[UR12], RZ, !UPT, gsb0 ;  /* 0x00e000000c1879f3 */ /* 0x000fe2000c0008ff */
[----:B-1----:R-:W-:-:S05]  /*16c0*/  IMAD.SHL.U32 R102, R0, 0x2, RZ ;  /* 0x0000000200667824 */ /* 0x002fca00078e00ff */
[----:B------:R-:W-:-:S04]  /*16d0*/  LOP3.LUT R102, R102, 0x6, RZ, 0xc0, !PT ;  /* 0x0000000666667812 */ /* 0x000fc800078ec0ff */
[----:B------:R-:W-:-:S04]  /*16e0*/  IADD3 R150, P0, R102, UR5, RZ ;  /* 0x0000000566967c10 */ /* 0x000fc8000ff1e0ff */
[C---:B------:R-:W-:Y:S01]  /*16f0*/  IADD3 R102, P1, R150.reuse, 0x9, RZ ;  /* 0x0000000996667810 */ /* 0x040fe20007f3e0ff */
[----:B--2---:R-:W-:Y:S01]  /*1700*/  IMAD.X R138, RZ, RZ, UR6, P0 ;  /* 0x00000006ff8a7e24 */ /* 0x004fe200080e06ff */
[----:B------:R-:W-:-:S03]  /*1710*/  IADD3 R104, P2, R150, 0x8, RZ ;  /* 0x0000000896687810 */ /* 0x000fc60007f5e0ff */
[--C-:B------:R-:W-:Y:S01]  /*1720*/  IMAD.X R142, RZ, RZ, R138.reuse, P1 ;  /* 0x000000ffff8e7224 */ /* 0x100fe200008e068a */
[----:B------:R-:W-:Y:S01]  /*1730*/  IADD3 R164, P1, R113, UR4, RZ ;  /* 0x0000000471a47c10 */ /* 0x000fe2000ff3e0ff */
[--C-:B------:R-:W-:Y:S01]  /*1740*/  IMAD.X R143, RZ, RZ, R138.reuse, P2 ;  /* 0x000000ffff8f7224 */ /* 0x100fe200010e068a */
[----:B------:R-:W-:Y:S02]  /*1750*/  IADD3 R152, P2, R150, 0x11, RZ ;  /* 0x0000001196987810 */ /* 0x000fe40007f5e0ff */
[----:B------:R-:W-:Y:S02]  /*1760*/  IADD3.X R165, R117, UR10, RZ, P1, !PT ;  /* 0x0000000a75a57c10 */ /* 0x000fe40008ffe4ff */
[----:B------:R-:W-:Y:S01]  /*1770*/  IADD3 R146, P1, R121, UR4, RZ ;  /* 0x0000000479927c10 */ /* 0x000fe2000ff3e0ff */
[----:B------:R-:W-:Y:S01]  /*1780*/  IMAD.X R140, RZ, RZ, R138, P2 ;  /* 0x000000ffff8c7224 */ /* 0x000fe200010e068a */
[----:B------:R-:W-:Y:S02]  /*1790*/  LOP3.LUT R110, R5, 0x8, RZ, 0xfc, !PT ;  /* 0x00000008056e7812 */ /* 0x000fe400078efcff */
[----:B------:R-:W-:-:S02]  /*17a0*/  IADD3.X R147, R124, UR10, RZ, P1, !PT ;  /* 0x0000000a7c937c10 */ /* 0x000fc40008ffe4ff */
[----:B------:R-:W-:Y:S02]  /*17b0*/  IADD3 R158, P1, R127, UR4, RZ ;  /* 0x000000047f9e7c10 */ /* 0x000fe4000ff3e0ff */
[----:B------:R-:W-:Y:S02]  /*17c0*/  IADD3 R148, P2, R120, UR4, RZ ;  /* 0x0000000478947c10 */ /* 0x000fe4000ff5e0ff */
[C---:B------:R-:W-:Y:S01]  /*17d0*/  ISETP.GT.U32.AND P0, PT, R102.reuse, R5, PT ;  /* 0x000000056600720c */ /* 0x040fe20003f04070 */
[----:B------:R-:W2:Y:S01]  /*17e0*/  LDG.E.U8 R147, desc[UR20][R146.64] ;  /* 0x0000001492937981 */ /* 0x000ea2000c1e1100 */
[----:B------:R-:W-:Y:S02]  /*17f0*/  ISETP.GT.U32.AND P5, PT, R102, R110, PT ;  /* 0x0000006e6600720c */ /* 0x000fe40003fa4070 */
[----:B------:R-:W-:Y:S02]  /*1800*/  IADD3.X R159, R130, UR10, RZ, P1, !PT ;  /* 0x0000000a829f7c10 */ /* 0x000fe40008ffe4ff */
[----:B------:R-:W-:-:S02]  /*1810*/  IADD3 R102, P1, R131, UR4, RZ ;  /* 0x0000000483667c10 */ /* 0x000fc4000ff3e0ff */
[----:B------:R-:W-:Y:S02]  /*1820*/  IADD3.X R149, R123, UR10, RZ, P2, !PT ;  /* 0x0000000a7b957c10 */ /* 0x000fe400097fe4ff */
[----:B------:R-:W-:Y:S01]  /*1830*/  IADD3 R144, P2, R126, UR4, RZ ;  /* 0x000000047e907c10 */ /* 0x000fe2000ff5e0ff */
[----:B------:R0:W3:Y:S01]  /*1840*/  LDG.E.U8 R146, desc[UR20][R158.64] ;  /* 0x000000149e927981 */ /* 0x0000e2000c1e1100 */
[----:B------:R-:W-:Y:S02]  /*1850*/  IADD3.X R103, R134, UR10, RZ, P1, !PT ;  /* 0x0000000a86677c10 */ /* 0x000fe40008ffe4ff */
[----:B------:R-:W-:Y:S01]  /*1860*/  IADD3 R106, P1, R133, UR4, RZ ;  /* 0x00000004856a7c10 */ /* 0x000fe2000ff3e0ff */
[----:B------:R-:W4:Y:S01]  /*1870*/  LDG.E.U8 R148, desc[UR20][R148.64] ;  /* 0x0000001494947981 */ /* 0x000f22000c1e1100 */
[----:B------:R-:W-:Y:S02]  /*1880*/  IADD3 R111, P4, R150, 0x10, RZ ;  /* 0x00000010966f7810 */ /* 0x000fe40007f9e0ff */
[----:B------:R-:W-:Y:S01]  /*1890*/  IADD3.X R145, R129, UR10, RZ, P2, !PT ;  /* 0x0000000a81917c10 */ /* 0x000fe200097fe4ff */
[----:B------:R-:W5:Y:S01]  /*18a0*/  LDG.E.U8 R103, desc[UR20][R102.64] ;  /* 0x0000001466677981 */ /* 0x000f62000c1e1100 */
[----:B------:R-:W-:-:S02]  /*18b0*/  IADD3 RZ, P2, R18, UR4, RZ ;  /* 0x0000000412ff7c10 */ /* 0x000fc4000ff5e0ff */
[----:B------:R-:W-:Y:S01]  /*18c0*/  IADD3.X R107, R20, UR10, RZ, P1, !PT ;  /* 0x0000000a146b7c10 */ /* 0x000fe20008ffe4ff */
[----:B------:R-:W-:Y:S01]  /*18d0*/  IMAD.X R139, RZ, RZ, R138, P4 ;  /* 0x000000ffff8b7224 */ /* 0x000fe200020e068a */
[CC--:B------:R-:W-:Y:S01]  /*18e0*/  ISETP.GT.U32.AND P1, PT, R111.reuse, R5.reuse, PT ;  /* 0x000000056f00720c */ /* 0x0c0fe20003f24070 */
[----:B------:R-:W2:Y:S01]  /*18f0*/  LDG.E.U8 R144, desc[UR20][R144.64] ;  /* 0x0000001490907981 */ /* 0x000ea2000c1e1100 */
[----:B------:R-:W-:Y:S02]  /*1900*/  ISETP.GT.U32.AND P6, PT, R111, R110, PT ;  /* 0x0000006e6f00720c */ /* 0x000fe40003fc4070 */
[----:B------:R-:W-:Y:S01]  /*1910*/  IADD3.X R111, R14, UR10, RZ, P2, !PT ;  /* 0x0000000a0e6f7c10 */ /* 0x000fe200097fe4ff */
[----:B------:R-:W3:Y:S01]  /*1920*/  LDG.E.U8 R106, desc[UR20][R106.64] ;  /* 0x000000146a6a7981 */ /* 0x000ee2000c1e1100 */
[----:B------:R-:W-:Y:S02]  /*1930*/  IADD3 R162, P4, R114, UR4, RZ ;  /* 0x0000000472a27c10 */ /* 0x000fe4000ff9e0ff */
[----:B------:R-:W-:-:S02]  /*1940*/  ISETP.GE.U32.AND P2, PT, R150, R5, PT ;  /* 0x000000059600720c */ /* 0x000fc40003f46070 */
[----:B------:R-:W-:Y:S02]  /*1950*/  IADD3.X R163, R118, UR10, RZ, P4, !PT ;  /* 0x0000000a76a37c10 */ /* 0x000fe4000a7fe4ff */
[----:B------:R-:W-:Y:S01]  /*1960*/  ISETP.GE.U32.AND.EX P2, PT, R138, RZ, PT, P2 ;  /* 0x000000ff8a00720c */ /* 0x000fe20003f46120 */
[----:B------:R-:W-:Y:S02]  /*1970*/  WARPGROUP.DEPBAR.LE gsb0, 0x0 ;  /* 0x00008000000079c5 */ /* 0x000fe40000010000 */
[----:B------:R-:W-:Y:S01]  /*1980*/  FMUL R25, R25, UR11 ;  /* 0x0000000b19197c20 */ /* 0x000fe20008400000 */
[----:B------:R-:W-:Y:S02]  /*1990*/  IADD3 R160, P4, R125, UR4, RZ ;  /* 0x000000047da07c10 */ /* 0x000fe4000ff9e0ff */
[----:B------:R-:W-:Y:S02]  /*19a0*/  ISETP.GT.U32.AND P3, PT, R104, R5, PT ;  /* 0x000000056800720c */ /* 0x000fe40003f64070 */
[----:B------:R-:W-:Y:S01]  /*19b0*/  FSEL R25, R25, -INF , !P2 ;  /* 0xff80000019197808 */ /* 0x000fe20005000000 */
[----:B------:R-:W-:Y:S01]  /*19c0*/  FMUL R151, R28, UR11 ;  /* 0x0000000b1c977c20 */ /* 0x000fe20008400000 */
[----:B------:R-:W-:Y:S01]  /*19d0*/  IADD3.X R161, R128, UR10, RZ, P4, !PT ;  /* 0x0000000a80a17c10 */ /* 0x000fe2000a7fe4ff */
[----:B------:R-:W-:Y:S01]  /*19e0*/  FMUL R141, R26, UR11 ;  /* 0x0000000b1a8d7c20 */ /* 0x000fe20008400000 */
[----:B------:R-:W-:Y:S01]  /*19f0*/  ISETP.GT.U32.AND P2, PT, R150, R110, PT ;  /* 0x0000006e9600720c */ /* 0x000fe20003f44070 */
[----:B------:R-:W-:Y:S01]  /*1a00*/  FMUL R31, R31, UR11 ;  /* 0x0000000b1f1f7c20 */ /* 0x000fe20008400000 */
[----:B------:R-:W-:-:S02]  /*1a10*/  IADD3 R156, P4, R115, UR4, RZ ;  /* 0x00000004739c7c10 */ /* 0x000fc4000ff9e0ff */
[----:B------:R-:W-:Y:S01]  /*1a20*/  ISETP.GT.U32.AND.EX P5, PT, R142, RZ, PT, P5 ;  /* 0x000000ff8e00720c */ /* 0x000fe20003fa4150 */
[----:B------:R-:W-:Y:S01]  /*1a30*/  FMUL R35, R35, UR11 ;  /* 0x0000000b23237c20 */ /* 0x000fe20008400000 */
[----:B------:R-:W-:Y:S01]  /*1a40*/  ISETP.GT.U32.AND.EX P3, PT, R143, RZ, PT, P3 ;  /* 0x000000ff8f00720c */ /* 0x000fe20003f64130 */
[----:B------:R-:W4:Y:S01]  /*1a50*/  LDG.E.U8 R149, desc[UR20][R160.64] ;  /* 0x00000014a0957981 */ /* 0x000f22000c1e1100 */
[----:B------:R-:W-:Y:S02]  /*1a60*/  ISETP.GT.U32.AND.EX P2, PT, R138, RZ, PT, P2 ;  /* 0x000000ff8a00720c */ /* 0x000fe40003f44120 */
[----:B------:R-:W-:Y:S02]  /*1a70*/  IADD3.X R157, R119, UR10, RZ, P4, !PT ;  /* 0x0000000a779d7c10 */ /* 0x000fe4000a7fe4ff */
[----:B------:R-:W-:Y:S02]  /*1a80*/  ISETP.GT.U32.AND.EX P6, PT, R139, RZ, PT, P6 ;  /* 0x000000ff8b00720c */ /* 0x000fe40003fc4160 */
[----:B------:R-:W-:Y:S01]  /*1a90*/  LOP3.LUT R155, R150, 0x20, RZ, 0xfc, !PT ;  /* 0x00000020969b7812 */ /* 0x000fe200078efcff */
[----:B------:R-:W-:Y:S01]  /*1aa0*/  FMUL R143, R27, UR11 ;  /* 0x0000000b1b8f7c20 */ /* 0x000fe20008400000 */
[----:B------:R-:W-:Y:S01]  /*1ab0*/  IADD3 R104, P4, R132, UR4, RZ ;  /* 0x0000000484687c10 */ /* 0x000fe2000ff9e0ff */
[----:B------:R1:W3:Y:S01]  /*1ac0*/  LDG.E.U8 R145, desc[UR20][R156.64] ;  /* 0x000000149c917981 */ /* 0x0002e2000c1e1100 */
[----:B------:R-:W-:-:S02]  /*1ad0*/  FSEL R151, R151, -INF , !P3 ;  /* 0xff80000097977808 */ /* 0x000fc40005800000 */
[C---:B------:R-:W-:Y:S02]  /*1ae0*/  IADD3 R154, P3, R150.reuse, 0x18, RZ ;  /* 0x00000018969a7810 */ /* 0x040fe40007f7e0ff */
[C---:B0-----:R-:W-:Y:S02]  /*1af0*/  LOP3.LUT R158, R150.reuse, 0x21, RZ, 0xfc, !PT ;  /* 0x00000021969e7812 */ /* 0x041fe400078efcff */
[----:B------:R-:W-:Y:S01]  /*1b00*/  LOP3.LUT R159, R150, 0x28, RZ, 0xfc, !PT ;  /* 0x00000028969f7812 */ /* 0x000fe200078efcff */
[----:B------:R-:W-:Y:S01]  /*1b10*/  FMUL R43, R43, UR11 ;  /* 0x0000000b2b2b7c20 */ /* 0x000fe20008400000 */
[----:B------:R-:W-:Y:S01]  /*1b20*/  FSEL R141, R141, -INF , !P2 ;  /* 0xff8000008d8d7808 */ /* 0x000fe20005000000 */
[----:B------:R-:W-:Y:S01]  /*1b30*/  FMUL R54, R54, UR11 ;  /* 0x0000000b36367c20 */ /* 0x000fe20008400000 */
[----:B------:R-:W-:Y:S01]  /*1b40*/  ISETP.GE.U32.AND P2, PT, R150, R110, PT ;  /* 0x0000006e9600720c */ /* 0x000fe20003f46070 */
[----:B------:R-:W-:Y:S01]  /*1b50*/  FMUL R55, R55, UR11 ;  /* 0x0000000b37377c20 */ /* 0x000fe20008400000 */
[----:B------:R-:W-:Y:S01]  /*1b60*/  IADD3.X R105, R21, UR10, RZ, P4, !PT ;  /* 0x0000000a15697c10 */ /* 0x000fe2000a7fe4ff */
[----:B------:R-:W-:Y:S01]  /*1b70*/  IMAD.X R153, RZ, RZ, R138, P3 ;  /* 0x000000ffff997224 */ /* 0x000fe200018e068a */
[----:B------:R-:W-:Y:S01]  /*1b80*/  IADD3 R108, P4, R19, UR4, RZ ;  /* 0x00000004136c7c10 */ /* 0x000fe2000ff9e0ff */
[----:B------:R0:W2:Y:S01]  /*1b90*/  LDG.E.U8 R28, desc[UR20][R164.64] ;  /* 0x00000014a41c7981 */ /* 0x0000a2000c1e1100 */
[----:B------:R-:W-:-:S02]  /*1ba0*/  ISETP.GE.U32.AND.EX P2, PT, R138, RZ, PT, P2 ;  /* 0x000000ff8a00720c */ /* 0x000fc40003f46120 */
[----:B------:R-:W-:Y:S01]  /*1bb0*/  ISETP.GT.U32.AND.EX P3, PT, R142, RZ, PT, P0 ;  /* 0x000000ff8e00720c */ /* 0x000fe20003f64100 */
[----:B------:R-:W-:Y:S01]  /*1bc0*/  FMUL R27, R34, UR11 ;  /* 0x0000000b221b7c20 */ /* 0x000fe20008400000 */
[----:B------:R-:W-:Y:S01]  /*1bd0*/  IADD3 R26, P0, R150, 0x19, RZ ;  /* 0x00000019961a7810 */ /* 0x000fe20007f1e0ff */
[----:B-1----:R-:W-:Y:S01]  /*1be0*/  FMUL R157, R42, UR11 ;  /* 0x0000000b2a9d7c20 */ /* 0x002fe20008400000 */
[----:B------:R-:W-:Y:S01]  /*1bf0*/  IADD3.X R109, R15, UR10, RZ, P4, !PT ;  /* 0x0000000a0f6d7c10 */ /* 0x000fe2000a7fe4ff */
[----:B------:R-:W-:Y:S01]  /*1c00*/  FMUL R160, R47, UR11 ;  /* 0x0000000b2fa07c20 */ /* 0x000fe20008400000 */
[C---:B------:R-:W-:Y:S01]  /*1c10*/  ISETP.GT.U32.AND P4, PT, R152.reuse, R110, PT ;  /* 0x0000006e9800720c */ /* 0x040fe20003f84070 */
[----:B------:R1:W3:Y:S01]  /*1c20*/  LDG.E.U8 R142, desc[UR20][R162.64] ;  /* 0x00000014a28e7981 */ /* 0x0002e2000c1e1100 */
[----:B------:R-:W-:Y:S02]  /*1c30*/  FSEL R143, R143, -INF , !P2 ;  /* 0xff8000008f8f7808 */ /* 0x000fe40005000000 */
[----:B------:R-:W-:Y:S01]  /*1c40*/  ISETP.GT.U32.AND P2, PT, R152, R5, PT ;  /* 0x000000059800720c */ /* 0x000fe20003f44070 */
[----:B------:R-:W-:Y:S01]  /*1c50*/  IMAD.X R152, RZ, RZ, R138, P0 ;  /* 0x000000ffff987224 */ /* 0x000fe200000e068a */
[----:B------:R-:W-:Y:S01]  /*1c60*/  FSEL R34, R31, -INF , !P5 ;  /* 0xff8000001f227808 */ /* 0x000fe20006800000 */
[----:B------:R1:W3:Y:S01]  /*1c70*/  LDG.E.U8 R104, desc[UR20][R104.64] ;  /* 0x0000001468687981 */ /* 0x0002e2000c1e1100 */
[----:B------:R-:W-:-:S02]  /*1c80*/  ISETP.GT.U32.AND.EX P0, PT, R140, RZ, PT, P4 ;  /* 0x000000ff8c00720c */ /* 0x000fc40003f04140 */
[-C--:B------:R-:W-:Y:S02]  /*1c90*/  ISETP.GT.U32.AND P5, PT, R154, R110.reuse, PT ;  /* 0x0000006e9a00720c */ /* 0x080fe40003fa4070 */
[----:B------:R-:W-:Y:S01]  /*1ca0*/  LOP3.LUT R161, R150, 0x31, RZ, 0xfc, !PT ;  /* 0x0000003196a17812 */ /* 0x000fe200078efcff */
[----:B0-----:R-:W-:Y:S01]  /*1cb0*/  VIADD R164, R116, UR4 ;  /* 0x0000000474a47c36 */ /* 0x001fe20008000000 */
[-C--:B------:R-:W-:Y:S02]  /*1cc0*/  ISETP.GT.U32.AND P4, PT, R26, R110.reuse, PT ;  /* 0x0000006e1a00720c */ /* 0x080fe40003f84070 */
[----:B------:R-:W-:Y:S01]  /*1cd0*/  FSEL R156, R27, -INF , !P6 ;  /* 0xff8000001b9c7808 */ /* 0x000fe20007000000 */
[----:B------:R-:W-:Y:S01]  /*1ce0*/  FMUL R27, R38, UR11 ;  /* 0x0000000b261b7c20 */ /* 0x000fe20008400000 */
[----:B------:R-:W-:Y:S01]  /*1cf0*/  FSEL R35, R35, -INF , !P0 ;  /* 0xff80000023237808 */ /* 0x000fe20004000000 */
[----:B------:R-:W-:Y:S01]  /*1d00*/  FMUL R31, R39, UR11 ;  /* 0x0000000b271f7c20 */ /* 0x000fe20008400000 */
[----:B------:R-:W-:Y:S01]  /*1d10*/  ISETP.GT.U32.AND.EX P0, PT, R153, RZ, PT, P5 ;  /* 0x000000ff9900720c */ /* 0x000fe20003f04150 */
[----:B------:R-:W3:Y:S01]  /*1d20*/  LDG.E.U8 R108, desc[UR20][R108.64] ;  /* 0x000000146c6c7981 */ /* 0x000ee2000c1e1100 */
[----:B------:R-:W-:-:S02]  /*1d30*/  ISETP.GT.U32.AND P6, PT, R155, R110, PT ;  /* 0x0000006e9b00720c */ /* 0x000fc40003fc4070 */
[----:B------:R-:W-:Y:S02]  /*1d40*/  ISETP.GT.U32.AND.EX P4, PT, R152, RZ, PT, P4 ;  /* 0x000000ff9800720c */ /* 0x000fe40003f84140 */
[----:B------:R-:W-:Y:S02]  /*1d50*/  FSEL R39, R27, -INF , !P0 ;  /* 0xff8000001b277808 */ /* 0x000fe40004000000 */
[----:B------:R-:W-:Y:S02]  /*1d60*/  ISETP.GT.U32.AND.EX P0, PT, R138, RZ, PT, P6 ;  /* 0x000000ff8a00720c */ /* 0x000fe40003f04160 */
[----:B------:R-:W-:Y:S02]  /*1d70*/  FSEL R42, R31, -INF , !P4 ;  /* 0xff8000001f2a7808 */ /* 0x000fe40006000000 */
[-C--:B------:R-:W-:Y:S02]  /*1d80*/  ISETP.GT.U32.AND P4, PT, R158, R110.reuse, PT ;  /* 0x0000006e9e00720c */ /* 0x080fe40003f84070 */
[----:B------:R-:W-:Y:S01]  /*1d90*/  ISETP.GT.U32.AND P6, PT, R159, R110, PT ;  /* 0x0000006e9f00720c */ /* 0x000fe20003fc4070 */
[----:B------:R-:W-:Y:S01]  /*1da0*/  FMUL R27, R46, UR11 ;  /* 0x0000000b2e1b7c20 */ /* 0x000fe20008400000 */
[----:B------:R-:W-:-:S02]  /*1db0*/  FSEL R157, R157, -INF , !P0 ;  /* 0xff8000009d9d7808 */ /* 0x000fc40004000000 */
[C---:B------:R-:W-:Y:S02]  /*1dc0*/  ISETP.GT.U32.AND.EX P0, PT, R138.reuse, RZ, PT, P4 ;  /* 0x000000ff8a00720c */ /* 0x040fe40003f04140 */
[----:B------:R-:W-:Y:S02]  /*1dd0*/  ISETP.GT.U32.AND.EX P4, PT, R138, RZ, PT, P6 ;  /* 0x000000ff8a00720c */ /* 0x000fe40003f84160 */
[C---:B------:R-:W-:Y:S02]  /*1de0*/  LOP3.LUT R46, R150.reuse, 0x30, RZ, 0xfc, !PT ;  /* 0x00000030962e7812 */ /* 0x040fe400078efcff */
[----:B------:R-:W-:Y:S02]  /*1df0*/  LOP3.LUT R38, R150, 0x29, RZ, 0xfc, !PT ;  /* 0x0000002996267812 */ /* 0x000fe400078efcff */
[----:B------:R-:W-:Y:S02]  /*1e00*/  FSEL R47, R27, -INF , !P4 ;  /* 0xff8000001b2f7808 */ /* 0x000fe40006000000 */
[-C--:B------:R-:W-:Y:S01]  /*1e10*/  ISETP.GT.U32.AND P4, PT, R46, R110.reuse, PT ;  /* 0x0000006e2e00720c */ /* 0x080fe20003f84070 */
[----:B------:R-:W-:Y:S01]  /*1e20*/  FMUL R27, R50, UR11 ;  /* 0x0000000b321b7c20 */ /* 0x000fe20008400000 */
[----:B------:R-:W-:-:S02]  /*1e30*/  ISETP.GT.U32.AND P5, PT, R38, R110, PT ;  /* 0x0000006e2600720c */ /* 0x000fc40003fa4070 */
[C---:B------:R-:W-:Y:S01]  /*1e40*/  ISETP.GT.U32.AND.EX P4, PT, R138.reuse, RZ, PT, P4 ;  /* 0x000000ff8a00720c */ /* 0x040fe20003f84140 */
[----:B-1----:R-:W-:Y:S01]  /*1e50*/  FMUL R162, R51, UR11 ;  /* 0x0000000b33a27c20 */ /* 0x002fe20008400000 */
[----:B------:R-:W-:Y:S02]  /*1e60*/  ISETP.GT.U32.AND.EX P5, PT, R138, RZ, PT, P5 ;  /* 0x000000ff8a00720c */ /* 0x000fe40003fa4150 */
[----:B------:R-:W-:Y:S02]  /*1e70*/  FSEL R43, R43, -INF , !P0 ;  /* 0xff8000002b2b7808 */ /* 0x000fe40004000000 */
[----:B------:R-:W-:Y:S02]  /*1e80*/  ISETP.GT.U32.AND P0, PT, R161, R110, PT ;  /* 0x0000006ea100720c */ /* 0x000fe40003f04070 */
[----:B------:R-:W-:Y:S02]  /*1e90*/  FSEL R51, R27, -INF , !P4 ;  /* 0xff8000001b337808 */ /* 0x000fe40006000000 */
[----:B------:R-:W-:-:S02]  /*1ea0*/  IADD3 RZ, P4, R17, UR4, RZ ;  /* 0x0000000411ff7c10 */ /* 0x000fc4000ff9e0ff */
[----:B------:R-:W-:Y:S02]  /*1eb0*/  FSEL R160, R160, -INF , !P5 ;  /* 0xff800000a0a07808 */ /* 0x000fe40006800000 */
[----:B------:R-:W-:Y:S02]  /*1ec0*/  ISETP.GT.U32.AND P5, PT, R150, R5, PT ;  /* 0x000000059600720c */ /* 0x000fe40003fa4070 */
[----:B------:R-:W-:Y:S02]  /*1ed0*/  ISETP.GT.U32.AND.EX P0, PT, R138, RZ, PT, P0 ;  /* 0x000000ff8a00720c */ /* 0x000fe40003f04100 */
[C---:B------:R-:W-:Y:S02]  /*1ee0*/  LOP3.LUT R50, R150.reuse, 0x39, RZ, 0xfc, !PT ;  /* 0x0000003996327812 */ /* 0x040fe400078efcff */
[----:B------:R-:W-:Y:S02]  /*1ef0*/  LOP3.LUT R150, R150, 0x38, RZ, 0xfc, !PT ;  /* 0x0000003896967812 */ /* 0x000fe400078efcff */
[----:B------:R-:W-:-:S02]  /*1f00*/  IADD3.X R27, R13, UR10, RZ, P4, !PT ;  /* 0x0000000a0d1b7c10 */ /* 0x000fc4000a7fe4ff */
[----:B------:R-:W-:Y:S01]  /*1f10*/  ISETP.GT.U32.AND P4, PT, R154, R5, PT ;  /* 0x000000059a00720c */ /* 0x000fe20003f84070 */
[----:B------:R-:W-:Y:S01]  /*1f20*/  FMUL R154, R30, UR11 ;  /* 0x0000000b1e9a7c20 */ /* 0x000fe20008400000 */
[----:B------:R-:W-:Y:S02]  /*1f30*/  FSEL R162, R162, -INF , !P0 ;  /* 0xff800000a2a27808 */ /* 0x000fe40004000000 */
[----:B------:R-:W-:Y:S02]  /*1f40*/  ISETP.GT.U32.AND.EX P5, PT, R138, RZ, PT, P5 ;  /* 0x000000ff8a00720c */ /* 0x000fe40003fa4150 */
[----:B------:R-:W-:Y:S02]  /*1f50*/  ISETP.GT.U32.AND P0, PT, R150, R110, PT ;  /* 0x0000006e9600720c */ /* 0x000fe40003f04070 */
[----:B------:R-:W-:Y:S02]  /*1f60*/  FSEL R154, R154, -INF , !P5 ;  /* 0xff8000009a9a7808 */ /* 0x000fe40006800000 */
[----:B------:R-:W-:-:S02]  /*1f70*/  FMNMX R163, R141, R143, !PT ;  /* 0x0000008f8da37209 */ /* 0x000fc40007800000 */
[----:B------:R-:W-:Y:S02]  /*1f80*/  ISETP.GT.U32.AND.EX P0, PT, R138, RZ, PT, P0 ;  /* 0x000000ff8a00720c */ /* 0x000fe40003f04100 */
[----:B------:R-:W-:Y:S02]  /*1f90*/  FMNMX R163, R154, R163, !PT ;  /* 0x000000a39aa37209 */ /* 0x000fe40007800000 */
[----:B------:R-:W-:Y:S02]  /*1fa0*/  FSEL R54, R54, -INF , !P0 ;  /* 0xff80000036367808 */ /* 0x000fe40004000000 */
[----:B------:R-:W-:Y:S02]  /*1fb0*/  IADD3 RZ, P0, R16, UR4, RZ ;  /* 0x0000000410ff7c10 */ /* 0x000fe4000ff1e0ff */
[----:B------:R-:W-:Y:S02]  /*1fc0*/  FMNMX R163, R34, R163, !PT ;  /* 0x000000a322a37209 */ /* 0x000fe40007800000 */
[----:B------:R-:W-:-:S02]  /*1fd0*/  IADD3.X R31, R12, UR10, RZ, P0, !PT ;  /* 0x0000000a0c1f7c10 */ /* 0x000fc400087fe4ff */
[----:B------:R-:W-:Y:S02]  /*1fe0*/  ISETP.GT.U32.AND P0, PT, R26, R5, PT ;  /* 0x000000051a00720c */ /* 0x000fe40003f04070 */
[----:B------:R-:W-:-:S04]  /*1ff0*/  FMNMX R26, R156, R163, !PT ;  /* 0x000000a39c1a7209 */ /* 0x000fc80007800000 */
[----:B------:R-:W-:-:S04]  /*2000*/  FMNMX R26, R35, R26, !PT ;  /* 0x0000001a231a7209 */ /* 0x000fc80007800000 */
[----:B------:R-:W-:-:S04]  /*2010*/  FMNMX R163, R39, R26, !PT ;  /* 0x0000001a27a37209 */ /* 0x000fc80007800000 */
[----:B------:R-:W-:-:S04]  /*2020*/  FMNMX R26, R42, R163, !PT ;  /* 0x000000a32a1a7209 */ /* 0x000fc80007800000 */
[----:B------:R-:W-:Y:S02]  /*2030*/  FMNMX R26, R157, R26, !PT ;  /* 0x0000001a9d1a7209 */ /* 0x000fe40007800000 */
[----:B------:R-:W-:Y:S02]  /*2040*/  ISETP.GT.U32.AND P6, PT, R50, R110, PT ;  /* 0x0000006e3200720c */ /* 0x000fe40003fc4070 */
[----:B------:R-:W-:Y:S02]  /*2050*/  FMNMX R26, R43, R26, !PT ;  /* 0x0000001a2b1a7209 */ /* 0x000fe40007800000 */
[----:B------:R-:W-:Y:S02]  /*2060*/  ISETP.GT.U32.AND.EX P6, PT, R138, RZ, PT, P6 ;  /* 0x000000ff8a00720c */ /* 0x000fe40003fc4160 */
[----:B------:R-:W-:Y:S02]  /*2070*/  FMNMX R163, R47, R26, !PT ;  /* 0x0000001a2fa37209 */ /* 0x000fe40007800000 */
[----:B------:R-:W-:-:S02]  /*2080*/  FSEL R55, R55, -INF , !P6 ;  /* 0xff80000037377808 */ /* 0x000fc40007000000 */
[----:B------:R-:W-:Y:S01]  /*2090*/  FMNMX R30, R160, R163, !PT ;  /* 0x000000a3a01e7209 */ /* 0x000fe20007800000 */
[----:B------:R-:W-:Y:S01]  /*20a0*/  VIADD R110, R18, UR4 ;  /* 0x00000004126e7c36 */ /* 0x000fe20008000000 */
[----:B------:R-:W-:Y:S01]  /*20b0*/  IADD3 RZ, P6, R116, UR4, RZ ;  /* 0x0000000474ff7c10 */ /* 0x000fe2000ffde0ff */
[----:B------:R-:W-:Y:S01]  /*20c0*/  VIADD R26, R17, UR4 ;  /* 0x00000004111a7c36 */ /* 0x000fe20008000000 */
[----:B------:R-:W-:Y:S01]  /*20d0*/  FMNMX R105, R51, R30, !PT ;  /* 0x0000001e33697209 */ /* 0x000fe20007800000 */
[----:B------:R-:W-:Y:S01]  /*20e0*/  VIADD R30, R16, UR4 ;  /* 0x00000004101e7c36 */ /* 0x000fe20008000000 */
[----:B------:R-:W-:Y:S01]  /*20f0*/  IADD3.X R165, R122, UR10, RZ, P6, !PT ;  /* 0x0000000a7aa57c10 */ /* 0x000fe2000b7fe4ff */
[----:B------:R-:W3:Y:S04]  /*2100*/  LDG.E.U8 R111, desc[UR20][R110.64] ;  /* 0x000000146e6f7981 */ /* 0x000ee8000c1e1100 */
[----:B------:R0:W3:Y:S04]  /*2110*/  LDG.E.U8 R26, desc[UR20][R26.64] ;  /* 0x000000141a1a7981 */ /* 0x0000e8000c1e1100 */
[----:B------:R1:W3:Y:S04]  /*2120*/  LDG.E.U8 R30, desc[UR20][R30.64] ;  /* 0x000000141e1e7981 */ /* 0x0002e8000c1e1100 */
[----:B------:R-:W3:Y:S01]  /*2130*/  LDG.E.U8 R164, desc[UR20][R164.64] ;  /* 0x00000014a4a47981 */ /* 0x000ee2000c1e1100 */
[----:B------:R-:W-:Y:S01]  /*2140*/  FMNMX R105, R162, R105, !PT ;  /* 0x00000069a2697209 */ /* 0x000fe20007800000 */
[----:B------:R-:W-:Y:S01]  /*2150*/  FMUL R29, R29, UR11 ;  /* 0x0000000b1d1d7c20 */ /* 0x000fe20008400000 */
[----:B0-----:R-:W-:Y:S01]  /*2160*/  FMUL R27, R24, UR11 ;  /* 0x0000000b181b7c20 */ /* 0x001fe20008400000 */
[----:B------:R-:W-:Y:S01]  /*2170*/  ISETP.GT.U32.AND.EX P2, PT, R140, RZ, PT, P2 ;  /* 0x000000ff8c00720c */ /* 0x000fe20003f44120 */
[----:B------:R-:W-:Y:S01]  /*2180*/  BAR.SYNC.DEFER_BLOCKING 0x0 ;  /* 0x0000000000007b1d */ /* 0x000fe20000010000 */
[----:B------:R-:W-:-:S04]  /*2190*/  FMNMX R102, R54, R105, !PT ;  /* 0x0000006936667209 */ /* 0x000fc80007800000 */
[----:B------:R-:W-:-:S05]  /*21a0*/  FMNMX R102, R55, R102, !PT ;  /* 0x0000006637667209 */ /* 0x000fca0007800000 */
[----:B------:R-:W0:Y:S01]  /*21b0*/  SHFL.BFLY PT, R105, R102, 0x2, 0x1f ;  /* 0x0c401f0066697f89 */ /* 0x000e2200000e0000 */
[----:B------:R-:W-:Y:S02]  /*21c0*/  FSEL R24, R29, -INF , !P3 ;  /* 0xff8000001d187808 */ /* 0x000fe40005800000 */
[----:B------:R-:W-:Y:S02]  /*21d0*/  ISETP.GT.U32.AND P3, PT, R50, R5, PT ;  /* 0x000000053200720c */ /* 0x000fe40003f64070 */
[----:B------:R-:W-:Y:S01]  /*21e0*/  FSEL R50, R27, -INF , !P5 ;  /* 0xff8000001b327808 */ /* 0x000fe20006800000 */
[----:B-1----:R-:W-:Y:S01]  /*21f0*/  FMUL R31, R36, UR11 ;  /* 0x0000000b241f7c20 */ /* 0x002fe20008400000 */
[----:B------:R-:W-:Y:S02]  /*2200*/  FMUL R29, R33, UR11 ;  /* 0x0000000b211d7c20 */ /* 0x000fe40008400000 */
[----:B------:R-:W-:Y:S01]  /*2210*/  FMNMX R36, R50, R25, !PT ;  /* 0x0000001932247209 */ /* 0x000fe20007800000 */
[----:B------:R-:W-:Y:S01]  /*2220*/  FMUL R27, R32, UR11 ;  /* 0x0000000b201b7c20 */ /* 0x000fe20008400000 */
[----:B------:R-:W-:Y:S01]  /*2230*/  FMUL R32, R37, UR11 ;  /* 0x0000000b25207c20 */ /* 0x000fe20008400000 */
[----:B------:R-:W-:-:S02]  /*2240*/  ISETP.GT.U32.AND.EX P1, PT, R139, RZ, PT, P1 ;  /* 0x000000ff8b00720c */ /* 0x000fc40003f24110 */
[----:B------:R-:W-:Y:S02]  /*2250*/  FMNMX R37, R151, R36, !PT ;  /* 0x0000002497257209 */ /* 0x000fe40007800000 */
[----:B------:R-:W-:Y:S02]  /*2260*/  FSEL R29, R29, -INF , !P2 ;  /* 0xff8000001d1d7808 */ /* 0x000fe40005000000 */
[----:B------:R-:W-:Y:S02]  /*2270*/  ISETP.GT.U32.AND P2, PT, R46, R5, PT ;  /* 0x000000052e00720c */ /* 0x000fe40003f44070 */
[----:B0-----:R-:W-:Y:S02]  /*2280*/  FMNMX R105, R102, R105, !PT ;  /* 0x0000006966697209 */ /* 0x001fe40007800000 */
[----:B------:R-:W-:Y:S02]  /*2290*/  FSEL R27, R27, -INF , !P1 ;  /* 0xff8000001b1b7808 */ /* 0x000fe40004800000 */
[----:B------:R-:W-:Y:S01]  /*22a0*/  FMNMX R36, R24, R37, !PT ;  /* 0x0000002518247209 */ /* 0x000fe20007800000 */
[----:B------:R-:W0:Y:S01]  /*22b0*/  SHFL.BFLY PT, R46, R105, 0x1, 0x1f ;  /* 0x0c201f00692e7f89 */ /* 0x000e2200000e0000 */
[----:B------:R-:W-:-:S02]  /*22c0*/  ISETP.GT.U32.AND.EX P0, PT, R152, RZ, PT, P0 ;  /* 0x000000ff9800720c */ /* 0x000fc40003f04100 */
[----:B------:R-:W-:Y:S02]  /*22d0*/  ISETP.GT.U32.AND.EX P4, PT, R153, RZ, PT, P4 ;  /* 0x000000ff9900720c */ /* 0x000fe40003f84140 */
[----:B------:R-:W-:Y:S02]  /*22e0*/  FMNMX R36, R27, R36, !PT ;  /* 0x000000241b247209 */ /* 0x000fe40007800000 */
[----:B------:R-:W-:Y:S02]  /*22f0*/  FSEL R32, R32, -INF , !P0 ;  /* 0xff80000020207808 */ /* 0x000fe40004000000 */
[----:B------:R-:W-:Y:S02]  /*2300*/  FSEL R31, R31, -INF , !P4 ;  /* 0xff8000001f1f7808 */ /* 0x000fe40006000000 */
[-C--:B------:R-:W-:Y:S02]  /*2310*/  ISETP.GT.U32.AND P0, PT, R158, R5.reuse, PT ;  /* 0x000000059e00720c */ /* 0x080fe40003f04070 */
[----:B------:R-:W-:-:S02]  /*2320*/  ISETP.GT.U32.AND P4, PT, R155, R5, PT ;  /* 0x000000059b00720c */ /* 0x000fc40003f84070 */
[----:B------:R-:W-:Y:S01]  /*2330*/  FMNMX R36, R29, R36, !PT ;  /* 0x000000241d247209 */ /* 0x000fe20007800000 */
[----:B------:R-:W-:Y:S01]  /*2340*/  FMUL R37, R41, UR11 ;  /* 0x0000000b29257c20 */ /* 0x000fe20008400000 */
[----:B------:R-:W-:Y:S01]  /*2350*/  FMUL R33, R40, UR11 ;  /* 0x0000000b28217c20 */ /* 0x000fe20008400000 */
[C---:B------:R-:W-:Y:S02]  /*2360*/  ISETP.GT.U32.AND.EX P0, PT, R138.reuse, RZ, PT, P0 ;  /* 0x000000ff8a00720c */ /* 0x040fe40003f04100 */
[----:B------:R-:W-:Y:S02]  /*2370*/  ISETP.GT.U32.AND.EX P4, PT, R138, RZ, PT, P4 ;  /* 0x000000ff8a00720c */ /* 0x000fe40003f84140 */
[----:B------:R-:W-:Y:S02]  /*2380*/  FMNMX R41, R31, R36, !PT ;  /* 0x000000241f297209 */ /* 0x000fe40007800000 */
[----:B------:R-:W-:Y:S02]  /*2390*/  FSEL R37, R37, -INF , !P0 ;  /* 0xff80000025257808 */ /* 0x000fe40004000000 */
[----:B------:R-:W-:-:S02]  /*23a0*/  FSEL R33, R33, -INF , !P4 ;  /* 0xff80000021217808 */ /* 0x000fc40006000000 */
[----:B------:R-:W-:Y:S02]  /*23b0*/  ISETP.GT.U32.AND P0, PT, R159, R5, PT ;  /* 0x000000059f00720c */ /* 0x000fe40003f04070 */
[----:B------:R-:W-:Y:S02]  /*23c0*/  FMNMX R36, R32, R41, !PT ;  /* 0x0000002920247209 */ /* 0x000fe40007800000 */
[----:B------:R-:W-:Y:S01]  /*23d0*/  ISETP.GT.U32.AND P4, PT, R38, R5, PT ;  /* 0x000000052600720c */ /* 0x000fe20003f84070 */
[----:B------:R-:W-:Y:S01]  /*23e0*/  FMUL R38, R44, UR11 ;  /* 0x0000000b2c267c20 */ /* 0x000fe20008400000 */
[----:B------:R-:W-:Y:S02]  /*23f0*/  ISETP.GT.U32.AND.EX P0, PT, R138, RZ, PT, P0 ;  /* 0x000000ff8a00720c */ /* 0x000fe40003f04100 */
[----:B------:R-:W-:Y:S01]  /*2400*/  FMNMX R36, R33, R36, !PT ;  /* 0x0000002421247209 */ /* 0x000fe20007800000 */
[----:B------:R-:W-:Y:S01]  /*2410*/  FMUL R40, R45, UR11 ;  /* 0x0000000b2d287c20 */ /* 0x000fe20008400000 */
[----:B0-----:R-:W-:-:S02]  /*2420*/  FMNMX R107, R105, R46, !PT ;  /* 0x0000002e696b7209 */ /* 0x001fc40007800000 */
[----:B------:R-:W-:Y:S02]  /*2430*/  ISETP.GT.U32.AND.EX P4, PT, R138, RZ, PT, P4 ;  /* 0x000000ff8a00720c */ /* 0x000fe40003f84140 */
[----:B------:R-:W-:Y:S02]  /*2440*/  FSEL R38, R38, -INF , !P0 ;  /* 0xff80000026267808 */ /* 0x000fe40004000000 */
[----:B------:R-:W-:Y:S01]  /*2450*/  FMNMX R105, R37, R36, !PT ;  /* 0x0000002425697209 */ /* 0x000fe20007800000 */
[----:B------:R-:W-:Y:S01]  /*2460*/  FMUL R41, R48, UR11 ;  /* 0x0000000b30297c20 */ /* 0x000fe20008400000 */
[----:B------:R-:W-:Y:S02]  /*2470*/  ISETP.GT.U32.AND P1, PT, R161, R5, PT ;  /* 0x00000005a100720c */ /* 0x000fe40003f24070 */
[----:B------:R-:W-:Y:S02]  /*2480*/  ISETP.GT.U32.AND.EX P2, PT, R138, RZ, PT, P2 ;  /* 0x000000ff8a00720c */ /* 0x000fe40003f44120 */
[----:B------:R-:W-:-:S02]  /*2490*/  FSEL R40, R40, -INF , !P4 ;  /* 0xff80000028287808 */ /* 0x000fc40006000000 */
[----:B------:R-:W-:Y:S01]  /*24a0*/  FMNMX R105, R38, R105, !PT ;  /* 0x0000006926697209 */ /* 0x000fe20007800000 */
[----:B------:R-:W-:Y:S01]  /*24b0*/  FMUL R45, R49, UR11 ;  /* 0x0000000b312d7c20 */ /* 0x000fe20008400000 */
[----:B------:R-:W-:Y:S02]  /*24c0*/  ISETP.GT.U32.AND P5, PT, R150, R5, PT ;  /* 0x000000059600720c */ /* 0x000fe40003fa4070 */
[----:B------:R-:W-:Y:S02]  /*24d0*/  ISETP.GT.U32.AND.EX P1, PT, R138, RZ, PT, P1 ;  /* 0x000000ff8a00720c */ /* 0x000fe40003f24110 */
[----:B------:R-:W-:Y:S02]  /*24e0*/  FSEL R41, R41, -INF , !P2 ;  /* 0xff80000029297808 */ /* 0x000fe40005000000 */
[----:B------:R-:W-:Y:S01]  /*24f0*/  FMNMX R46, R40, R105, !PT ;  /* 0x00000069282e7209 */ /* 0x000fe20007800000 */
[----:B------:R-:W-:Y:S01]  /*2500*/  FMUL R44, R52, UR11 ;  /* 0x0000000b342c7c20 */ /* 0x000fe20008400000 */
[----:B------:R-:W-:-:S02]  /*2510*/  ISETP.GT.U32.AND.EX P5, PT, R138, RZ, PT, P5 ;  /* 0x000000ff8a00720c */ /* 0x000fc40003fa4150 */
[----:B------:R-:W-:Y:S02]  /*2520*/  FSEL R45, R45, -INF , !P1 ;  /* 0xff8000002d2d7808 */ /* 0x000fe40004800000 */
[----:B------:R-:W-:Y:S01]  /*2530*/  FMNMX R52, R41, R46, !PT ;  /* 0x0000002e29347209 */ /* 0x000fe20007800000 */
[----:B------:R-:W-:Y:S01]  /*2540*/  FMUL R48, R53, UR11 ;  /* 0x0000000b35307c20 */ /* 0x000fe20008400000 */
[----:B------:R-:W-:Y:S02]  /*2550*/  ISETP.GT.U32.AND.EX P3, PT, R138, RZ, PT, P3 ;  /* 0x000000ff8a00720c */ /* 0x000fe40003f64130 */
[----:B------:R-:W-:Y:S02]  /*2560*/  FSEL R44, R44, -INF , !P5 ;  /* 0xff8000002c2c7808 */ /* 0x000fe40006800000 */
[----:B------:R-:W-:Y:S02]  /*2570*/  FMNMX R49, R45, R52, !PT ;  /* 0x000000342d317209 */ /* 0x000fe40007800000 */
[----:B------:R-:W-:-:S02]  /*2580*/  FSEL R48, R48, -INF , !P3 ;  /* 0xff80000030307808 */ /* 0x000fc40005800000 */
[----:B------:R-:W-:Y:S02]  /*2590*/  FMNMX R53, R44, R49, !PT ;  /* 0x000000312c357209 */ /* 0x000fe40007800000 */
[----:B------:R-:W-:Y:S02]  /*25a0*/  FMNMX R36, R107, R10, !PT ;  /* 0x0000000a6b247209 */ /* 0x000fe40007800000 */
[----:B------:R-:W-:-:S03]  /*25b0*/  FMNMX R109, R48, R53, !PT ;  /* 0x00000035306d7209 */ /* 0x000fc60007800000 */
[--C-:B------:R-:W-:Y:S02]  /*25c0*/  FADD R53, R34, -R36.reuse ;  /* 0x8000002422357221 */ /* 0x100fe40000000000 */
[----:B------:R-:W0:Y:S01]  /*25d0*/  SHFL.BFLY PT, R34, R109, 0x2, 0x1f ;  /* 0x0c401f006d227f89 */ /* 0x000e2200000e0000 */
[----:B------:R-:W-:Y:S01]  /*25e0*/  FADD R39, R39, -R36 ;  /* 0x8000002427277221 */ /* 0x000fe20000000000 */
[----:B0-----:R-:W-:-:S05]  /*25f0*/  FMNMX R109, R109, R34, !PT ;  /* 0x000000226d6d7209 */ /* 0x001fca0007800000 */
[----:B------:R-:W0:Y:S01]  /*2600*/  SHFL.BFLY PT, R110, R109, 0x1, 0x1f ;  /* 0x0c201f006d6e7f89 */ /* 0x000e2200000e0000 */
[----:B------:R-:W-:Y:S01]  /*2610*/  FMUL R39, R39, 1.4426950216293334961 ;  /* 0x3fb8aa3b27277820 */ /* 0x000fe20000400000 */
[--C-:B------:R-:W-:Y:S01]  /*2620*/  FADD R35, R35, -R36.reuse ;  /* 0x8000002423237221 */ /* 0x100fe20000000000 */
[--C-:B------:R-:W-:Y:S02]  /*2630*/  FADD R47, R47, -R36.reuse ;  /* 0x800000242f2f7221 */ /* 0x100fe40000000000 */
[----:B------:R1:W-:Y:S01]  /*2640*/  MUFU.EX2 R107, R39 ;  /* 0x00000027006b7308 */ /* 0x0003e20000000800 */
[----:B------:R-:W-:Y:S01]  /*2650*/  FMUL R35, R35, 1.4426950216293334961 ;  /* 0x3fb8aa3b23237820 */ /* 0x000fe20000400000 */
[--C-:B------:R-:W-:Y:S01]  /*2660*/  FADD R43, R43, -R36.reuse ;  /* 0x800000242b2b7221 */ /* 0x100fe20000000000 */
[--C-:B------:R-:W-:Y:S01]  /*2670*/  FADD R51, R51, -R36.reuse ;  /* 0x8000002433337221 */ /* 0x100fe20000000000 */
[----:B-1----:R-:W-:Y:S01]  /*2680*/  FMUL R39, R47, 1.4426950216293334961 ;  /* 0x3fb8aa3b2f277820 */ /* 0x002fe20000400000 */
[----:B------:R-:W-:-:S03]  /*2690*/  FADD R47, R54, -R36 ;  /* 0x80000024362f7221 */ /* 0x000fc60000000000 */
[----:B------:R1:W-:Y:S01]  /*26a0*/  MUFU.EX2 R105, R35 ;  /* 0x0000002300697308 */ /* 0x0003e20000000800 */
[----:B0-----:R-:W-:Y:S01]  /*26b0*/  FMNMX R140, R109, R110, !PT ;  /* 0x0000006e6d8c7209 */ /* 0x001fe20007800000 */
[----:B-1----:R-:W-:-:S03]  /*26c0*/  FMUL R35, R43, 1.4426950216293334961 ;  /* 0x3fb8aa3b2b237820 */ /* 0x002fc60000400000 */
[----:B------:R-:W-:Y:S01]  /*26d0*/  FMNMX R54, R140, R137, !PT ;  /* 0x000000898c367209 */ /* 0x000fe20007800000 */
[----:B------:R-:W-:Y:S01]  /*26e0*/  FMUL R43, R51, 1.4426950216293334961 ;  /* 0x3fb8aa3b332b7820 */ /* 0x000fe20000400000 */
[----:B------:R-:W-:-:S03]  /*26f0*/  FADD R55, R55, -R36 ;  /* 0x8000002437377221 */ /* 0x000fc60000000000 */
[----:B------:R-:W-:Y:S01]  /*2700*/  FADD R51, R50, -R54 ;  /* 0x8000003632337221 */ /* 0x000fe20000000000 */
[----:B------:R-:W-:Y:S01]  /*2710*/  FMUL R109, R55, 1.4426950216293334961 ;  /* 0x3fb8aa3b376d7820 */ /* 0x000fe20000400000 */
[--C-:B------:R-:W-:Y:S01]  /*2720*/  FADD R141, R141, -R36.reuse ;  /* 0x800000248d8d7221 */ /* 0x100fe20000000000 */
[----:B------:R-:W-:Y:S01]  /*2730*/  FADD R143, R143, -R36 ;  /* 0x800000248f8f7221 */ /* 0x000fe20000000000 */
[----:B------:R-:W-:Y:S01]  /*2740*/  FMUL R55, R51, 1.4426950216293334961 ;  /* 0x3fb8aa3b33377820 */ /* 0x000fe20000400000 */
[----:B------:R-:W-:Y:S01]  /*2750*/  FADD R51, R25, -R54 ;  /* 0x8000003619337221 */ /* 0x000fe20000000000 */
[----:B------:R-:W-:Y:S01]  /*2760*/  FADD R154, R154, -R36 ;  /* 0x800000249a9a7221 */ /* 0x000fe20000000000 */
[----:B------:R-:W-:Y:S01]  /*2770*/  FMUL R141, R141, 1.4426950216293334961 ;  /* 0x3fb8aa3b8d8d7820 */ /* 0x000fe20000400000 */
[----:B------:R-:W-:Y:S01]  /*2780*/  FMUL R143, R143, 1.4426950216293334961 ;  /* 0x3fb8aa3b8f8f7820 */ /* 0x000fe20000400000 */
[----:B------:R-:W-:Y:S01]  /*2790*/  FMUL R140, R51, 1.4426950216293334961 ;  /* 0x3fb8aa3b338c7820 */ /* 0x000fe20000400000 */
[--C-:B------:R-:W-:Y:S01]  /*27a0*/  FADD R151, R151, -R54.reuse ;  /* 0x8000003697977221 */ /* 0x100fe20000000000 */
[----:B------:R-:W-:Y:S01]  /*27b0*/  FMUL R52, R154, 1.4426950216293334961 ;  /* 0x3fb8aa3b9a347820 */ /* 0x000fe20000400000 */
[----:B------:R-:W-:Y:S01]  /*27c0*/  FMUL R53, R53, 1.4426950216293334961 ;  /* 0x3fb8aa3b35357820 */ /* 0x000fe20000400000 */
[----:B------:R-:W-:Y:S01]  /*27d0*/  FADD R24, R24, -R54 ;  /* 0x8000003618187221 */ /* 0x000fe20000000000 */
[----:B------:R-:W-:Y:S01]  /*27e0*/  MUFU.EX2 R46, R141 ;  /* 0x0000008d002e7308 */ /* 0x000fe20000000800 */
[----:B------:R-:W-:Y:S01]  /*27f0*/  FMUL R51, R151, 1.4426950216293334961 ;  /* 0x3fb8aa3b97337820 */ /* 0x000fe20000400000 */
[--C-:B------:R-:W-:Y:S01]  /*2800*/  FADD R156, R156, -R36.reuse ;  /* 0x800000249c9c7221 */ /* 0x100fe20000000000 */
[----:B------:R-:W-:Y:S01]  /*2810*/  FADD R42, R42, -R36 ;  /* 0x800000242a2a7221 */ /* 0x000fe20000000000 */
[----:B------:R-:W-:Y:S01]  /*2820*/  FMUL R150, R24, 1.4426950216293334961 ;  /* 0x3fb8aa3b18967820 */ /* 0x000fe20000400000 */
[----:B------:R-:W-:-:S03]  /*2830*/  FADD R27, R27, -R54 ;  /* 0x800000361b1b7221 */ /* 0x000fc60000000000 */
[----:B------:R-:W0:Y:S01]  /*2840*/  MUFU.EX2 R49, R143 ;  /* 0x0000008f00317308 */ /* 0x000e220000000800 */
[--C-:B------:R-:W-:Y:S01]  /*2850*/  FADD R29, R29, -R54.reuse ;  /* 0x800000361d1d7221 */ /* 0x100fe20000000000 */
[----:B------:R-:W-:Y:S01]  /*2860*/  FMUL R102, R156, 1.4426950216293334961 ;  /* 0x3fb8aa3b9c667820 */ /* 0x000fe20000400000 */
[--C-:B------:R-:W-:Y:S01]  /*2870*/  FADD R31, R31, -R54.reuse ;  /* 0x800000361f1f7221 */ /* 0x100fe20000000000 */
[----:B------:R-:W-:-:S04]  /*2880*/  FADD R32, R32, -R54 ;  /* 0x8000003620207221 */ /* 0x000fc80000000000 */
[----:B------:R-:W-:Y:S01]  /*2890*/  MUFU.EX2 R25, R55 ;  /* 0x0000003700197308 */ /* 0x000fe20000000800 */
[----:B------:R-:W-:Y:S01]  /*28a0*/  FMUL R42, R42, 1.4426950216293334961 ;  /* 0x3fb8aa3b2a2a7820 */ /* 0x000fe20000400000 */
[----:B------:R-:W-:-:S06]  /*28b0*/  FMUL R24, R27, 1.4426950216293334961 ;  /* 0x3fb8aa3b1b187820 */ /* 0x000fcc0000400000 */
[----:B------:R-:W1:Y:S01]  /*28c0*/  MUFU.EX2 R140, R140 ;  /* 0x0000008c008c7308 */ /* 0x000e620000000800 */
[----:B------:R-:W-:Y:S01]  /*28d0*/  FMUL R27, R29, 1.4426950216293334961 ;  /* 0x3fb8aa3b1d1b7820 */ /* 0x000fe20000400000 */
[----:B------:R-:W-:Y:S01]  /*28e0*/  FMUL R29, R31, 1.4426950216293334961 ;  /* 0x3fb8aa3b1f1d7820 */ /* 0x000fe20000400000 */
[----:B------:R-:W-:-:S05]  /*28f0*/  FMUL R152, R32, 1.4426950216293334961 ;  /* 0x3fb8aa3b20987820 */ /* 0x000fca0000400000 */
[----:B------:R-:W-:Y:S08]  /*2900*/  MUFU.EX2 R52, R52 ;  /* 0x0000003400347308 */ /* 0x000ff00000000800 */
[----:B------:R-:W5:Y:S01]  /*2910*/  MUFU.EX2 R53, R53 ;  /* 0x0000003500357308 */ /* 0x000f620000000800 */
[----:B------:R-:W-:-:S07]  /*2920*/  FADD R157, R157, -R36 ;  /* 0x800000249d9d7221 */ /* 0x000fce0000000000 */
[----:B------:R-:W4:Y:S01]  /*2930*/  MUFU.EX2 R51, R51 ;  /* 0x0000003300337308 */ /* 0x000f220000000800 */
[----:B------:R-:W-:Y:S01]  /*2940*/  FADD R160, R160, -R36 ;  /* 0x80000024a0a07221 */ /* 0x000fe20000000000 */
[----:B------:R-:W-:-:S06]  /*2950*/  FADD R33, R33, -R54 ;  /* 0x8000003621217221 */ /* 0x000fcc0000000000 */
[----:B------:R-:W2:Y:S01]  /*2960*/  MUFU.EX2 R150, R150 ;  /* 0x0000009600967308 */ /* 0x000ea20000000800 */
[--C-:B------:R-:W-:Y:S01]  /*2970*/  FADD R37, R37, -R54.reuse ;  /* 0x8000003625257221 */ /* 0x100fe20000000000 */
[----:B------:R-:W-:-:S06]  /*2980*/  FADD R38, R38, -R54 ;  /* 0x8000003626267221 */ /* 0x000fcc0000000000 */
[----:B------:R-:W2:Y:S01]  /*2990*/  MUFU.EX2 R102, R102 ;  /* 0x0000006600667308 */ /* 0x000ea20000000800 */
[----:B------:R-:W-:Y:S01]  /*29a0*/  FMUL R34, R157, 1.4426950216293334961 ;  /* 0x3fb8aa3b9d227820 */ /* 0x000fe20000400000 */
[----:B------:R-:W-:-:S06]  /*29b0*/  FADD R40, R40, -R54 ;  /* 0x8000003628287221 */ /* 0x000fcc0000000000 */
[----:B------:R1:W3:Y:S01]  /*29c0*/  MUFU.EX2 R138, R42 ;  /* 0x0000002a008a7308 */ /* 0x0002e20000000800 */
[----:B0-----:R-:W-:Y:S01]  /*29d0*/  F2FP.SATFINITE.E4M3.F32.PACK_AB_MERGE_C R31, R49, R46, RZ ;  /* 0x0000002e311f723e */ /* 0x001fe200048070ff */
[----:B------:R-:W-:Y:S01]  /*29e0*/  FMUL R32, R33, 1.4426950216293334961 ;  /* 0x3fb8aa3b21207820 */ /* 0x000fe20000400000 */
[----:B------:R-:W-:Y:S01]  /*29f0*/  FADD R49, R46, R49 ;  /* 0x000000312e317221 */ /* 0x000fe20000000000 */
[----:B------:R-:W-:-:S04]  /*2a00*/  FMUL R33, R37, 1.4426950216293334961 ;  /* 0x3fb8aa3b25217820 */ /* 0x000fc80000400000 */
[----:B------:R-:W-:Y:S01]  /*2a10*/  MUFU.EX2 R24, R24 ;  /* 0x0000001800187308 */ /* 0x000fe20000000800 */
[----:B-1----:R-:W-:Y:S01]  /*2a20*/  FMUL R42, R160, 1.4426950216293334961 ;  /* 0x3fb8aa3ba02a7820 */ /* 0x002fe20000400000 */
[----:B------:R-:W-:Y:S01]  /*2a30*/  FADD R46, R25, R140 ;  /* 0x0000008c192e7221 */ /* 0x000fe20000000000 */
[----:B------:R-:W-:-:S05]  /*2a40*/  FMUL R37, R38, 1.4426950216293334961 ;  /* 0x3fb8aa3b26257820 */ /* 0x000fca0000400000 */
[----:B------:R-:W0:Y:S01]  /*2a50*/  MUFU.EX2 R27, R27 ;  /* 0x0000001b001b7308 */ /* 0x000e220000000800 */
[----:B------:R-:W-:Y:S01]  /*2a60*/  FMUL R38, R40, 1.4426950216293334961 ;  /* 0x3fb8aa3b28267820 */ /* 0x000fe20000400000 */
[----:B------:R-:W-:-:S06]  /*2a70*/  F2FP.SATFINITE.E4M3.F32.PACK_AB_MERGE_C R140, R140, R25, R31 ;  /* 0x000000198c8c723e */ /* 0x000fcc000480701f */
[----:B------:R-:W-:Y:S01]  /*2a80*/  MUFU.EX2 R29, R29 ;  /* 0x0000001d001d7308 */ /* 0x000fe20000000800 */
[----:B-----5:R-:W-:-:S07]  /*2a90*/  F2FP.SATFINITE.E4M3.F32.PACK_AB_MERGE_C R31, R53, R52, RZ ;  /* 0x00000034351f723e */ /* 0x020fce00048070ff */
[----:B------:R-:W1:Y:S01]  /*2aa0*/  MUFU.EX2 R152, R152 ;  /* 0x0000009800987308 */ /* 0x000e620000000800 */
[----:B----4-:R-:W-:Y:S01]  /*2ab0*/  FADD R25, R51, R46 ;  /* 0x0000002e33197221 */ /* 0x010fe20000000000 */
[----:B------:R-:W-:Y:S01]  /*2ac0*/  FADD R162, R162, -R36 ;  /* 0x80000024a2a27221 */ /* 0x000fe20000000000 */
[--C-:B------:R-:W-:Y:S01]  /*2ad0*/  FADD R41, R41, -R54.reuse ;  /* 0x8000003629297221 */ /* 0x100fe20000000000 */
[----:B------:R-:W-:Y:S01]  /*2ae0*/  FADD R52, R52, R49 ;  /* 0x0000003134347221 */ /* 0x000fe20000000000 */
[----:B------:R-:W-:-:S03]  /*2af0*/  FADD R45, R45, -R54 ;  /* 0x800000362d2d7221 */ /* 0x000fc60000000000 */
[----:B------:R-:W-:Y:S01]  /*2b00*/  MUFU.EX2 R34, R34 ;  /* 0x0000002200227308 */ /* 0x000fe20000000800 */
[----:B--2---:R-:W-:Y:S01]  /*2b10*/  F2FP.SATFINITE.E4M3.F32.PACK_AB_MERGE_C R49, R150, R51, R31 ;  /* 0x000000339631723e */ /* 0x004fe2000480701f */
[----:B------:R-:W-:Y:S01]  /*2b20*/  FMUL R47, R47, 1.4426950216293334961 ;  /* 0x3fb8aa3b2f2f7820 */ /* 0x000fe20000400000 */
[--C-:B------:R-:W-:Y:S01]  /*2b30*/  FADD R44, R44, -R54.reuse ;  /* 0x800000362c2c7221 */ /* 0x100fe20000000000 */
[----:B------:R-:W-:-:S04]  /*2b40*/  FADD R48, R48, -R54 ;  /* 0x8000003630307221 */ /* 0x000fc80000000000 */
[----:B------:R-:W2:Y:S01]  /*2b50*/  MUFU.EX2 R35, R35 ;  /* 0x0000002300237308 */ /* 0x000ea20000000800 */
[----:B------:R-:W-:Y:S01]  /*2b60*/  FADD R51, R150, R25 ;  /* 0x0000001996337221 */ /* 0x000fe20000000000 */
[----:B------:R-:W-:-:S06]  /*2b70*/  F2FP.SATFINITE.E4M3.F32.PACK_AB_MERGE_C R25, R105, R102, RZ ;  /* 0x000000666919723e */ /* 0x000fcc00048070ff */
[----:B------:R-:W-:Y:S01]  /*2b80*/  MUFU.EX2 R39, R39 ;  /* 0x0000002700277308 */ /* 0x000fe20000000800 */
[----:B---3--:R-:W-:Y:S01]  /*2b90*/  F2FP.SATFINITE.E4M3.F32.PACK_AB_MERGE_C R31, R138, R107, RZ ;  /* 0x0000006b8a1f723e */ /* 0x008fe200048070ff */
[----:B------:R-:W-:-:S06]  /*2ba0*/  FMUL R162, R162, 1.4426950216293334961 ;  /* 0x3fb8aa3ba2a27820 */ /* 0x000fcc0000400000 */
[----:B------:R-:W3:Y:S01]  /*2bb0*/  MUFU.EX2 R42, R42 ;  /* 0x0000002a002a7308 */ /* 0x000ee20000000800 */
[----:B------:R-:W-:Y:S01]  /*2bc0*/  FMUL R40, R41, 1.4426950216293334961 ;  /* 0x3fb8aa3b29287820 */ /* 0x000fe20000400000 */
[----:B------:R-:W-:Y:S01]  /*2bd0*/  FMUL R41, R45, 1.4426950216293334961 ;  /* 0x3fb8aa3b2d297820 */ /* 0x000fe20000400000 */
[----:B------:R-:W-:Y:S01]  /*2be0*/  FMUL R44, R44, 1.4426950216293334961 ;  /* 0x3fb8aa3b2c2c7820 */ /* 0x000fe20000400000 */
[----:B------:R-:W-:-:S04]  /*2bf0*/  FMUL R45, R48, 1.4426950216293334961 ;  /* 0x3fb8aa3b302d7820 */ /* 0x000fc80000400000 */
[----:B------:R-:W-:Y:S01]  /*2c00*/  MUFU.EX2 R32, R32 ;  /* 0x0000002000207308 */ /* 0x000fe20000000800 */
[----:B------:R-:W-:Y:S01]  /*2c10*/  FADD R53, R53, R52 ;  /* 0x0000003435357221 */ /* 0x000fe20000000000 */
[----:B0-----:R-:W-:-:S06]  /*2c20*/  F2FP.SATFINITE.E4M3.F32.PACK_AB_MERGE_C R52, R27, R24, R25 ;  /* 0x000000181b34723e */ /* 0x001fcc0004807019 */
[----:B------:R-:W0:Y:S01]  /*2c30*/  MUFU.EX2 R33, R33 ;  /* 0x0000002100217308 */ /* 0x000e220000000800 */
[----:B------:R-:W-:Y:S02]  /*2c40*/  LOP3.LUT P6, RZ, R0, 0x1, RZ, 0xc0, !PT ;  /* 0x0000000100ff7812 */ /* 0x000fe400078cc0ff */
[----:B-1----:R-:W-:-:S05]  /*2c50*/  F2FP.SATFINITE.E4M3.F32.PACK_AB_MERGE_C R55, R152, R29, R31 ;  /* 0x0000001d9837723e */ /* 0x002fca000480701f */
[----:B------:R-:W-:Y:S08]  /*2c60*/  MUFU.EX2 R37, R37 ;  /* 0x0000002500257308 */ /* 0x000ff00000000800 */
[----:B------:R-:W1:Y:S01]  /*2c70*/  MUFU.EX2 R38, R38 ;  /* 0x0000002600267308 */ /* 0x000e620000000800 */
[----:B------:R-:W-:Y:S01]  /*2c80*/  SEL R31, R52, R55, !P6 ;  /* 0x00000037341f7207 */ /* 0x000fe20007000000 */
[----:B------:R4:W-:Y:S01]  /*2c90*/  STS.U8 [R4+UR7+0xc00], R103 ;  /* 0x000c006704007988 */ /* 0x0009e20008000007 */
[----:B------:R-:W-:-:S05]  /*2ca0*/  SEL R52, R55, R52, !P6 ;  /* 0x0000003437347207 */ /* 0x000fca0007000000 */
[----:B------:R-:W-:Y:S01]  /*2cb0*/  MUFU.EX2 R43, R43 ;  /* 0x0000002b002b7308 */ /* 0x000fe20000000800 */
[----:B------:R-:W-:-:S07]  /*2cc0*/  LOP3.LUT R55, R4, 0x20, RZ, 0x3c, !PT ;  /* 0x0000002004377812 */ /* 0x000fce00078e3cff */
[----:B------:R-:W5:Y:S01]  /*2cd0*/  MUFU.EX2 R110, R162 ;  /* 0x000000a2006e7308 */ /* 0x000f620000000800 */
[----:B----4-:R-:W-:-:S07]  /*2ce0*/  LOP3.LUT R103, R4, 0x30, RZ, 0x3c, !PT ;  /* 0x0000003004677812 */ /* 0x010fce00078e3cff */
[----:B------:R-:W-:Y:S01]  /*2cf0*/  MUFU.EX2 R47, R47 ;  /* 0x0000002f002f7308 */ /* 0x000fe20000000800 */
[----:B--2---:R-:W-:-:S07]  /*2d00*/  F2FP.SATFINITE.E4M3.F32.PACK_AB_MERGE_C R46, R35, R34, RZ ;  /* 0x00000022232e723e */ /* 0x004fce00048070ff */
[----:B------:R1:W2:Y:S01]  /*2d10*/  MUFU.EX2 R50, R109 ;  /* 0x0000006d00327308 */ /* 0x0002a20000000800 */
[----:B---3--:R-:W-:Y:S01]  /*2d20*/  F2FP.SATFINITE.E4M3.F32.PACK_AB_MERGE_C R48, R42, R39, RZ ;  /* 0x000000272a30723e */ /* 0x008fe200048070ff */
[----:B------:R-:W-:Y:S06]  /*2d30*/  STS.U8 [R4+UR7+0x800], R28 ;  /* 0x0008001c04007988 */ /* 0x000fec0008000007 */
[----:B------:R-:W-:Y:S01]  /*2d40*/  MUFU.EX2 R40, R40 ;  /* 0x0000002800287308 */ /* 0x000fe20000000800 */
[----:B------:R-:W-:Y:S07]  /*2d50*/  STS.U8 [R4+UR7+0xa00], R149 ;  /* 0x000a009504007988 */ /* 0x000fee0008000007 */
[----:B------:R-:W3:Y:S01]  /*2d60*/  MUFU.EX2 R41, R41 ;  /* 0x0000002900297308 */ /* 0x000ee20000000800 */
[----:B------:R-:W-:Y:S07]  /*2d70*/  STS.U8 [R4+UR7+0xe00], R111 ;  /* 0x000e006f04007988 */ /* 0x000fee0008000007 */
[----:B------:R-:W-:Y:S01]  /*2d80*/  MUFU.EX2 R44, R44 ;  /* 0x0000002c002c7308 */ /* 0x000fe20000000800 */
[----:B------:R-:W-:Y:S07]  /*2d90*/  STS.U8 [R11+UR7+0x880], R142 ;  /* 0x0008808e0b007988 */ /* 0x000fee0008000007 */
[----:B------:R-:W4:Y:S01]  /*2da0*/  MUFU.EX2 R45, R45 ;  /* 0x0000002d002d7308 */ /* 0x000f220000000800 */
[----:B------:R-:W-:Y:S01]  /*2db0*/  STS.U8 [R11+UR7+0xa80], R144 ;  /* 0x000a80900b007988 */ /* 0x000fe20008000007 */
[----:B0-----:R-:W-:-:S03]  /*2dc0*/  F2FP.SATFINITE.E4M3.F32.PACK_AB_MERGE_C R46, R33, R32, R46 ;  /* 0x00000020212e723e */ /* 0x001fc6000480702e */
[----:B------:R-:W-:Y:S01]  /*2dd0*/  STS.U8 [R11+UR7+0xc80], R104 ;  /* 0x000c80680b007988 */ /* 0x000fe20008000007 */
[----:B-1----:R-:W-:-:S03]  /*2de0*/  F2FP.SATFINITE.E4M3.F32.PACK_AB_MERGE_C R109, R38, R37, R48 ;  /* 0x00000025266d723e */ /* 0x002fc60004807030 */
[----:B------:R-:W-:Y:S01]  /*2df0*/  STS.U8 [R11+UR7+0xe80], R26 ;  /* 0x000e801a0b007988 */ /* 0x000fe20008000007 */
[----:B------:R-:W-:-:S03]  /*2e00*/  SEL R25, R140, R49, !P6 ;  /* 0x000000318c197207 */ /* 0x000fc60007000000 */
[----:B------:R-:W-:Y:S04]  /*2e10*/  STS.U8 [R55+UR7+0x900], R148 ;  /* 0x0009009437007988 */ /* 0x000fe80008000007 */
[----:B------:R-:W-:Y:S04]  /*2e20*/  STS.U8 [R55+UR7+0xb00], R146 ;  /* 0x000b009237007988 */ /* 0x000fe80008000007 */
[----:B------:R-:W-:Y:S04]  /*2e30*/  STS.U8 [R55+UR7+0xd00], R106 ;  /* 0x000d006a37007988 */ /* 0x000fe80008000007 */
[----:B------:R-:W-:Y:S01]  /*2e40*/  STS.U8 [R55+UR7+0xf00], R30 ;  /* 0x000f001e37007988 */ /* 0x000fe20008000007 */
[----:B------:R-:W-:-:S03]  /*2e50*/  SEL R140, R49, R140, !P6 ;  /* 0x0000008c318c7207 */ /* 0x000fc60007000000 */
[----:B------:R-:W-:Y:S04]  /*2e60*/  STS.U8 [R103+UR7+0x980], R147 ;  /* 0x0009809367007988 */ /* 0x000fe80008000007 */
[----:B------:R-:W-:Y:S04]  /*2e70*/  STS.U8 [R103+UR7+0xb80], R145 ;  /* 0x000b809167007988 */ /* 0x000fe80008000007 */
[----:B------:R-:W-:Y:S04]  /*2e80*/  STS.U8 [R103+UR7+0xd80], R108 ;  /* 0x000d806c67007988 */ /* 0x000fe80008000007 */
[----:B------:R-:W-:Y:S01]  /*2e90*/  STS.U8 [R103+UR7+0xf80], R164 ;  /* 0x000f80a467007988 */ /* 0x000fe20008000007 */
[----:B------:R-:W-:Y:S01]  /*2ea0*/  SEL R49, R46, R109, !P6 ;  /* 0x0000006d2e317207 */ /* 0x000fe20007000000 */
[----:B------:R0:W-:Y:S06]  /*2eb0*/  MEMBAR.ALL.CTA ;  /* 0x0000000000007992 */ /* 0x0001ec0000008000 */
[----:B0-----:R-:W0:Y:S01]  /*2ec0*/  FENCE.VIEW.ASYNC.S ;  /* 0x00000000000073c6 */ /* 0x001e220000000000 */
[----:B------:R-:W-:Y:S01]  /*2ed0*/  SEL R109, R109, R46, !P6 ;  /* 0x0000002e6d6d7207 */ /* 0x000fe20007000000 */
[----:B------:R-:W-:Y:S01]  /*2ee0*/  FADD R24, R24, R51 ;  /* 0x0000003318187221 */ /* 0x000fe20000000000 */
[----:B-----5:R-:W-:-:S02]  /*2ef0*/  F2FP.SATFINITE.E4M3.F32.PACK_AB_MERGE_C R46, R110, R43, RZ ;  /* 0x0000002b6e2e723e */ /* 0x020fc400048070ff */
[----:B--2---:R-:W-:Y:S01]  /*2f00*/  F2FP.SATFINITE.E4M3.F32.PACK_AB_MERGE_C R48, R50, R47, RZ ;  /* 0x0000002f3230723e */ /* 0x004fe200048070ff */
[----:B------:R-:W-:Y:S01]  /*2f10*/  FADD R102, R102, R53 ;  /* 0x0000003566667221 */ /* 0x000fe20000000000 */
[----:B---3--:R-:W-:Y:S01]  /*2f20*/  F2FP.SATFINITE.E4M3.F32.PACK_AB_MERGE_C R46, R41, R40, R46 ;  /* 0x00000028292e723e */ /* 0x008fe2000480702e */
[----:B------:R-:W-:Y:S01]  /*2f30*/  FADD R24, R27, R24 ;  /* 0x000000181b187221 */ /* 0x000fe20000000000 */
[----:B----4-:R-:W-:Y:S01]  /*2f40*/  F2FP.SATFINITE.E4M3.F32.PACK_AB_MERGE_C R51, R45, R44, R48 ;  /* 0x0000002c2d33723e */ /* 0x010fe20004807030 */
[----:B------:R-:W-:Y:S01]  /*2f50*/  FADD R102, R105, R102 ;  /* 0x0000006669667221 */ /* 0x000fe20000000000 */
[----:B------:R-:W-:Y:S01]  /*2f60*/  LOP3.LUT R53, R6, 0x1, RZ, 0x3c, !PT ;  /* 0x0000000106357812 */ /* 0x000fe200078e3cff */
[----:B------:R-:W-:Y:S01]  /*2f70*/  FADD R29, R29, R24 ;  /* 0x000000181d1d7221 */ /* 0x000fe20000000000 */
[----:B------:R-:W-:Y:S01]  /*2f80*/  SEL R27, R46, R51, !P6 ;  /* 0x000000332e1b7207 */ /* 0x000fe20007000000 */
[----:B------:R-:W-:Y:S01]  /*2f90*/  FADD R10, -R36, R10 ;  /* 0x0000000a240a7221 */ /* 0x000fe20000000100 */
[----:B------:R-:W-:Y:S01]  /*2fa0*/  SEL R46, R51, R46, !P6 ;  /* 0x0000002e332e7207 */ /* 0x000fe20007000000 */
[----:B------:R-:W-:Y:S01]  /*2fb0*/  FADD R24, -R54, R137 ;  /* 0x0000008936187221 */ /* 0x000fe20000000100 */
[----:B------:R-:W-:Y:S01]  /*2fc0*/  FADD R107, R107, R102 ;  /* 0x000000666b6b7221 */ /* 0x000fe20000000000 */
[----:B------:R-:W-:Y:S01]  /*2fd0*/  FADD R51, R152, R29 ;  /* 0x0000001d98337221 */ /* 0x000fe20000000000 */
[----:B0-----:R-:W-:Y:S01]  /*2fe0*/  SHFL.IDX PT, R140, R140, R53, 0x1f ;  /* 0x00001f358c8c7589 */ /* 0x001fe200000e0000 */
[----:B------:R-:W-:-:S03]  /*2ff0*/  FMUL R10, R10, 1.4426950216293334961 ;  /* 0x3fb8aa3b0a0a7820 */ /* 0x000fc60000400000 */
[----:B------:R-:W-:Y:S04]  /*3000*/  SHFL.IDX PT, R52, R52, R53, 0x1f ;  /* 0x00001f3534347589 */ /* 0x000fe800000e0000 */
[----:B------:R-:W-:Y:S04]  /*3010*/  SHFL.IDX PT, R48, R109, R53, 0x1f ;  /* 0x00001f356d307589 */ /* 0x000fe800000e0000 */
[----:B------:R0:W-:Y:S04]  /*3020*/  SHFL.IDX PT, R102, R46, R53, 0x1f ;  /* 0x00001f352e667589 */ /* 0x0001e800000e0000 */
[----:B------:R-:W1:Y:S04]  /*3030*/  SHFL.IDX PT, R25, R25, R6, 0x1f ;  /* 0x00001f0619197589 */ /* 0x000e6800000e0000 */
[----:B------:R-:W2:Y:S01]  /*3040*/  SHFL.IDX PT, R31, R31, R6, 0x1f ;  /* 0x00001f061f1f7589 */ /* 0x000ea200000e0000 */
[----:B0-----:R-:W-:-:S03]  /*3050*/  FMUL R46, R24, 1.4426950216293334961 ;  /* 0x3fb8aa3b182e7820 */ /* 0x001fc60000400000 */
[----:B------:R0:W3:Y:S04]  /*3060*/  SHFL.IDX PT, R29, R49, R6, 0x1f ;  /* 0x00001f06311d7589 */ /* 0x0000e800000e0000 */
[----:B------:R4:W5:Y:S01]  /*3070*/  SHFL.IDX PT, R53, R27, R6, 0x1f ;  /* 0x00001f061b357589 */ /* 0x00096200000e0000 */
[----:B------:R-:W4:Y:S08]  /*3080*/  MUFU.EX2 R10, R10 ;  /* 0x0000000a000a7308 */ /* 0x000f300000000800 */
[----:B0-----:R-:W0:Y:S01]  /*3090*/  MUFU.EX2 R49, R46 ;  /* 0x0000002e00317308 */ /* 0x001e220000000800 */
[----:B-1----:R-:W-:-:S02]  /*30a0*/  PRMT R24, R25, R9, R140 ;  /* 0x0000000919187216 */ /* 0x002fc4000000008c */
[----:B------:R-:W-:Y:S02]  /*30b0*/  PRMT R25, R25, R8, R140 ;  /* 0x0000000819197216 */ /* 0x000fe4000000008c */
[--C-:B--2---:R-:W-:Y:S01]  /*30c0*/  PRMT R26, R31, R9, R52.reuse ;  /* 0x000000091f1a7216 */ /* 0x104fe20000000034 */
[-C--:B----4-:R-:W-:Y:S01]  /*30d0*/  FMUL R58, R58, R10.reuse ;  /* 0x0000000a3a3a7220 */ /* 0x090fe20000400000 */
[-C--:B------:R-:W-:Y:S01]  /*30e0*/  FMUL R59, R59, R10.reuse ;  /* 0x0000000a3b3b7220 */ /* 0x080fe20000400000 */
[-C--:B------:R-:W-:Y:S01]  /*30f0*/  FMUL R62, R62, R10.reuse ;  /* 0x0000000a3e3e7220 */ /* 0x080fe20000400000 */
[-C--:B------:R-:W-:Y:S01]  /*3100*/  FMUL R63, R63, R10.reuse ;  /* 0x0000000a3f3f7220 */ /* 0x080fe20000400000 */
[-C--:B------:R-:W-:Y:S01]  /*3110*/  FMUL R66, R66, R10.reuse ;  /* 0x0000000a42427220 */ /* 0x080fe20000400000 */
[-C--:B------:R-:W-:Y:S01]  /*3120*/  FMUL R67, R67, R10.reuse ;  /* 0x0000000a43437220 */ /* 0x080fe20000400000 */
[-C--:B------:R-:W-:Y:S01]  /*3130*/  FMUL R70, R70, R10.reuse ;  /* 0x0000000a46467220 */ /* 0x080fe20000400000 */
[----:B------:R-:W-:Y:S01]  /*3140*/  FMUL R71, R71, R10 ;  /* 0x0000000a47477220 */ /* 0x000fe20000400000 */
[-C--:B0-----:R-:W-:Y:S01]  /*3150*/  FMUL R56, R56, R49.reuse ;  /* 0x0000003138387220 */ /* 0x081fe20000400000 */
[-C--:B------:R-:W-:Y:S01]  /*3160*/  FMUL R57, R57, R49.reuse ;  /* 0x0000003139397220 */ /* 0x080fe20000400000 */
[-C--:B------:R-:W-:Y:S01]  /*3170*/  FMUL R60, R60, R49.reuse ;  /* 0x000000313c3c7220 */ /* 0x080fe20000400000 */
[-C--:B------:R-:W-:Y:S01]  /*3180*/  FMUL R61, R61, R49.reuse ;  /* 0x000000313d3d7220 */ /* 0x080fe20000400000 */
[-C--:B------:R-:W-:Y:S01]  /*3190*/  FMUL R64, R64, R49.reuse ;  /* 0x0000003140407220 */ /* 0x080fe20000400000 */
[-C--:B------:R-:W-:Y:S01]  /*31a0*/  FMUL R65, R65, R49.reuse ;  /* 0x0000003141417220 */ /* 0x080fe20000400000 */
[-C--:B------:R-:W-:Y:S01]  /*31b0*/  FMUL R68, R68, R49.reuse ;  /* 0x0000003144447220 */ /* 0x080fe20000400000 */
[----:B------:R-:W-:Y:S01]  /*31c0*/  FMUL R69, R69, R49 ;  /* 0x0000003145457220 */ /* 0x000fe20000400000 */
[----:B------:R-:W-:-:S02]  /*31d0*/  PRMT R27, R31, R8, R52 ;  /* 0x000000081f1b7216 */ /* 0x000fc40000000034 */
[CCC-:B---3--:R-:W-:Y:S02]  /*31e0*/  PRMT R28, R29.reuse, R9.reuse, R48.reuse ;  /* 0x000000091d1c7216 */ /* 0x1c8fe40000000030 */
[-C--:B------:R-:W-:Y:S02]  /*31f0*/  PRMT R29, R29, R8.reuse, R48 ;  /* 0x000000081d1d7216 */ /* 0x080fe40000000030 */
[C-C-:B-----5:R-:W-:Y:S02]  /*3200*/  PRMT R30, R53.reuse, R9, R102.reuse ;  /* 0x00000009351e7216 */ /* 0x160fe40000000066 */
[----:B------:R-:W-:Y:S01]  /*3210*/  PRMT R31, R53, R8, R102 ;  /* 0x00000008351f7216 */ /* 0x000fe20000000066 */
[----:B------:R-:W-:Y:S06]  /*3220*/  BAR.SYNC.DEFER_BLOCKING 0x0 ;  /* 0x0000000000007b1d */ /* 0x000fec0000010000 */
[----:B------:R-:W-:Y:S01]  /*3230*/  UMOV UR14, UR8 ;  /* 0x00000008000e7c82 */ /* 0x000fe20008000000 */
[----:B------:R-:W-:Y:S01]  /*3240*/  UMOV UR15, 0x80000020 ;  /* 0x80000020000f7882 */ /* 0x000fe20000000000 */
[----:B------:R-:W-:Y:S01]  /*3250*/  FADD R107, R138, R107 ;  /* 0x0000006b8a6b7221 */ /* 0x000fe20000000000 */
[----:B------:R-:W-:-:S06]  /*3260*/  WARPGROUP.ARRIVE ;  /* 0x00000000000079c5 */ /* 0x000fcc0000000000 */
[----:B------:R-:W-:Y:S01]  /*3270*/  QGMMA.64x32x32.F32.E4M3.E4M3 R56, R24, gdesc[UR12], R56 ;  /* 0x0060000c18387df3 */ /* 0x000fe20008700838 */
[----:B------:R-:W-:Y:S01]  /*3280*/  FADD R34, R34, R107 ;  /* 0x0000006b22227221 */ /* 0x000fe20000000000 */
[----:B------:R-:W-:-:S03]  /*3290*/  FADD R32, R32, R51 ;  /* 0x0000003320207221 */ /* 0x000fc60000000000 */
        /* <DEDUP_REMOVED lines=13> */
[----:B------:R-:W-:-:S04]  /*3370*/  FADD R44, R45, R44 ;  /* 0x0000002c2d2c7221 */ /* 0x000fc80000000000 */
[----:B------:R-:W0:Y:S04]  /*3380*/  SHFL.BFLY PT, R32, R47, 0x2, 0x1f ;  /* 0x0c401f002f207f89 */ /* 0x000e2800000e0000 */
[----:B------:R-:W1:Y:S01]  /*3390*/  SHFL.BFLY PT, R33, R44, 0x2, 0x1f ;  /* 0x0c401f002c217f89 */ /* 0x000e6200000e0000 */
[----:B------:R-:W-:Y:S01]  /*33a0*/  QGMMA.64x32x32.F32.E4M3.E4M3 R56, R28, gdesc[UR20], R56, gsb0 ;  /* 0x006000141c387df3 */ /* 0x000fe20008000838 */
[----:B------:R-:W-:Y:S01]  /*33b0*/  UIADD3 UR5, UP0, UR5, 0x40, URZ ;  /* 0x0000004005057890 */ /* 0x000fe2000ff1e03f */
[----:B0-----:R-:W-:Y:S01]  /*33c0*/  FADD R34, R47, R32 ;  /* 0x000000202f227221 */ /* 0x001fe20000000000 */
[----:B-1----:R-:W-:-:S04]  /*33d0*/  FADD R33, R44, R33 ;  /* 0x000000212c217221 */ /* 0x002fc80000000000 */
[----:B------:R-:W0:Y:S01]  /*33e0*/  SHFL.BFLY PT, R35, R34, 0x1, 0x1f ;  /* 0x0c201f0022237f89 */ /* 0x000e2200000e0000 */
[----:B------:R-:W-:-:S03]  /*33f0*/  UIADD3.X UR6, URZ, UR6, URZ, UP0, !UPT ;  /* 0x000000063f067290 */ /* 0x000fc600087fe43f */
[----:B------:R-:W1:Y:S01]  /*3400*/  SHFL.BFLY PT, R32, R33, 0x1, 0x1f ;  /* 0x0c201f0021207f89 */ /* 0x000e6200000e0000 */
[----:B------:R-:W-:Y:S02]  /*3410*/  ISETP.LE.U32.AND P0, PT, R3, UR5, PT ;  /* 0x0000000503007c0c */ /* 0x000fe4000bf03070 */
[----:B------:R-:W-:-:S05]  /*3420*/  IMAD.U32 R37, RZ, RZ, UR6 ;  /* 0x00000006ff257e24 */ /* 0x000fca000f8e00ff */
[----:B------:R-:W-:Y:S01]  /*3430*/  ISETP.GE.U32.AND.EX P0, PT, R37, RZ, PT, P0 ;  /* 0x000000ff2500720c */ /* 0x000fe20003f06100 */
[----:B------:R-:W-:Y:S01]  /*3440*/  ULEA UR4, UR19, UR4, 0x6 ;  /* 0x0000000413047291 */ /* 0x000fe2000f8e303f */
[----:B------:R-:W-:Y:S02]  /*3450*/  IMAD R7, R101, 0x40, R7 ;  /* 0x0000004065077824 */ /* 0x000fe400078e0207 */
[----:B------:R-:W-:Y:S02]  /*3460*/  IMAD.MOV.U32 R137, RZ, RZ, R54 ;  /* 0x000000ffff897224 */ /* 0x000fe400078e0036 */
[----:B0-----:R-:W-:Y:S01]  /*3470*/  FADD R35, R34, R35 ;  /* 0x0000002322237221 */ /* 0x001fe20000000000 */
[----:B-1----:R-:W-:-:S03]  /*3480*/  FADD R32, R33, R32 ;  /* 0x0000002021207221 */ /* 0x002fc60000000000 */
[----:B------:R-:W-:Y:S01]  /*3490*/  FFMA R135, R10, R135, R35 ;  /* 0x000000870a877223 */ /* 0x000fe20000000023 */
[----:B------:R-:W-:Y:S02]  /*34a0*/  IMAD.MOV.U32 R10, RZ, RZ, R36 ;  /* 0x000000ffff0a7224 */ /* 0x000fe400078e0024 */
[----:B------:R-:W-:Y:S01]  /*34b0*/  FFMA R136, R49, R136, R32 ;  /* 0x0000008831887223 */ /* 0x000fe20000000020 */
[----:B------:R-:W-:Y:S02]  /*34c0*/  WARPGROUP.DEPBAR.LE gsb0, 0x0 ;  /* 0x00008000000079c5 */ /* 0x000fe40000010000 */
[----:B------:R-:W-:Y:S05]  /*34d0*/  @!P0 BRA `(.L_x_1) ;  /* 0xffffffdc004c8947 */ /* 0x000fea000383ffff */
.L_x_0:
[----:B------:R-:W-:Y:S01]  /*34e0*/  FMUL R3, R70, 0.25 ;  /* 0x3e80000046037820 */ /* 0x000fe20000400000 */
[----:B------:R-:W-:Y:S01]  /*34f0*/  FSETP.GT.AND P0, PT, |R135|, 8.50705917302346158658e+37, PT ;  /* 0x7e8000008700780b */ /* 0x000fe20003f04200 */
[----:B------:R-:W-:Y:S01]  /*3500*/  FMUL R6, R71, 0.25 ;  /* 0x3e80000047067820 */ /* 0x000fe20000400000 */
[----:B------:R-:W-:Y:S01]  /*3510*/  FSETP.GT.AND P1, PT, |R136|, 8.50705917302346158658e+37, PT ;  /* 0x7e8000008800780b */ /* 0x000fe20003f24200 */
[----:B-1----:R-:W-:Y:S01]  /*3520*/  FMUL R5, R66, 0.25 ;  /* 0x3e80000042057820 */ /* 0x002fe20000400000 */
[----:B------:R-:W-:Y:S01]  /*3530*/  FSEL R70, R3, R70, P0 ;  /* 0x0000004603467208 */ /* 0x000fe20000000000 */
[----:B------:R-:W-:Y:S01]  /*3540*/  FMUL R3, R62, 0.25 ;  /* 0x3e8000003e037820 */ /* 0x000fe20000400000 */
[----:B------:R-:W-:Y:S01]  /*3550*/  FSEL R14, R6, R71, P0 ;  /* 0x00000047060e7208 */ /* 0x000fe20000000000 */
[----:B------:R-:W-:Y:S01]  /*3560*/  FMUL R8, R67, 0.25 ;  /* 0x3e80000043087820 */ /* 0x000fe20000400000 */
[----:B------:R-:W-:Y:S01]  /*3570*/  FMUL R6, R63, 0.25 ;  /* 0x3e8000003f067820 */ /* 0x000fe20000400000 */
[----:B------:R-:W-:Y:S01]  /*3580*/  FSEL R66, R5, R66, P0 ;  /* 0x0000004205427208 */ /* 0x000fe20000000000 */
        /* <DEDUP_REMOVED lines=11> */
[----:B------:R-:W-:Y:S01]  /*3640*/  FSETP.GEU.AND P2, PT, R136, 1.175494350822287508e-38, PT ;  /* 0x008000008800780b */ /* 0x000fe20003f4e000 */
[----:B------:R-:W-:Y:S01]  /*3650*/  FMUL R12, R135, 8388608 ;  /* 0x4b000000870c7820 */ /* 0x000fe20000400000 */
[----:B------:R-:W-:Y:S01]  /*3660*/  FSEL R23, R3, R60, P1 ;  /* 0x0000003c03177208 */ /* 0x000fe20000800000 */
[----:B------:R-:W-:Y:S01]  /*3670*/  IMAD.SHL.U32 R3, R0, 0x8, RZ ;  /* 0x0000000800037824 */ /* 0x000fe200078e00ff */
[----:B------:R-:W-:Y:S01]  /*3680*/  FSEL R20, R8, R59, P0 ;  /* 0x0000003b08147208 */ /* 0x000fe20000000000 */
[----:B------:R-:W-:Y:S01]  /*3690*/  FMUL R8, R65, 0.25 ;  /* 0x3e80000041087820 */ /* 0x000fe20000400000 */
[----:B------:R-:W-:Y:S01]  /*36a0*/  FSEL R69, R6, R69, P1 ;  /* 0x0000004506457208 */ /* 0x000fe20000800000 */
[----:B------:R-:W-:Y:S01]  /*36b0*/  FMUL R6, R61, 0.25 ;  /* 0x3e8000003d067820 */ /* 0x000fe20000400000 */
[----:B------:R-:W-:Y:S01]  /*36c0*/  LOP3.LUT R17, R3, 0x380, RZ, 0xc0, !PT ;  /* 0x0000038003117812 */ /* 0x000fe200078ec0ff */
[----:B------:R-:W-:Y:S01]  /*36d0*/  FMUL R3, R136, 8388608 ;  /* 0x4b00000088037820 */ /* 0x000fe20000400000 */
[----:B------:R-:W-:Y:S01]  /*36e0*/  LOP3.LUT R7, R0, 0x7, RZ, 0xc0, !PT ;  /* 0x0000000700077812 */ /* 0x000fe200078ec0ff */
[----:B------:R-:W-:Y:S01]  /*36f0*/  FMUL R13, R56, 0.25 ;  /* 0x3e800000380d7820 */ /* 0x000fe20000400000 */
[----:B------:R-:W-:Y:S01]  /*3700*/  FSEL R19, R5, R64, P1 ;  /* 0x0000004005137208 */ /* 0x000fe20000800000 */
[----:B------:R-:W-:Y:S01]  /*3710*/  IMAD.SHL.U32 R5, R0, 0x4, RZ ;  /* 0x0000000400057824 */ /* 0x000fe200078e00ff */
[----:B------:R-:W-:Y:S01]  /*3720*/  FSEL R28, R3, R136, !P2 ;  /* 0x00000088031c7208 */ /* 0x000fe20005000000 */
[----:B------:R-:W-:Y:S01]  /*3730*/  BAR.SYNC.DEFER_BLOCKING 0x0 ;  /* 0x0000000000007b1d */ /* 0x000fe20000010000 */
[----:B------:R-:W-:-:S02]  /*3740*/  FSETP.GEU.AND P4, PT, |R135|, 1.175494350822287508e-38, PT ;  /* 0x008000008700780b */ /* 0x000fc40003f8e200 */
[----:B------:R-:W-:Y:S01]  /*3750*/  FSEL R65, R8, R65, P1 ;  /* 0x0000004108417208 */ /* 0x000fe20000800000 */
[----:B------:R-:W-:Y:S01]  /*3760*/  VIADD R3, R28, 0xc0cafb0d ;  /* 0xc0cafb0d1c037836 */ /* 0x000fe20000000000 */
[----:B------:R-:W-:Y:S01]  /*3770*/  FSEL R61, R6, R61, P1 ;  /* 0x0000003d063d7208 */ /* 0x000fe20000800000 */
[----:B------:R-:W-:Y:S01]  /*3780*/  FMUL R6, R57, 0.25 ;  /* 0x3e80000039067820 */ /* 0x000fe20000400000 */
[C---:B------:R-:W-:Y:S01]  /*3790*/  FSETP.GEU.AND P5, PT, |R136|.reuse, 1.175494350822287508e-38, PT ;  /* 0x008000008800780b */ /* 0x040fe20003fae200 */
[----:B------:R-:W-:Y:S01]  /*37a0*/  @P1 FMUL R136, R136, 0.25 ;  /* 0x3e80000088881820 */ /* 0x000fe20000400000 */
[----:B------:R-:W-:Y:S01]  /*37b0*/  LEA R8, R7, UR7, 0x4 ;  /* 0x0000000707087c11 */ /* 0x000fe2000f8e20ff */
[----:B------:R-:W0:Y:S01]  /*37c0*/  LDC.64 R30, c[0x0][0x228] ;  /* 0x00008a00ff1e7b82 */ /* 0x000e220000000a00 */
[----:B------:R-:W-:Y:S01]  /*37d0*/  FSETP.GEU.AND P3, PT, R135, 1.175494350822287508e-38, PT ;  /* 0x008000008700780b */ /* 0x000fe20003f6e000 */
[----:B------:R-:W-:Y:S01]  /*37e0*/  ULDC.64 UR4, c[0x0][0x270] ;  /* 0x00009c0000047ab9 */ /* 0x000fe20000000a00 */
[----:B------:R-:W-:Y:S01]  /*37f0*/  LOP3.LUT R5, R5, 0xc0, RZ, 0xc0, !PT ;  /* 0x000000c005057812 */ /* 0x000fe200078ec0ff */
[----:B------:R-:W-:Y:S01]  /*3800*/  IMAD R10, R7, -0x8, R8 ;  /* 0xfffffff8070a7824 */ /* 0x000fe200078e0208 */
[----:B------:R-:W-:Y:S01]  /*3810*/  LOP3.LUT R21, R0, 0x8, RZ, 0xc0, !PT ;  /* 0x0000000800157812 */ /* 0x000fe200078ec0ff */
[----:B------:R-:W-:Y:S01]  /*3820*/  @!P4 FMUL R20, R20, 16777216 ;  /* 0x4b8000001414c820 */ /* 0x000fe20000400000 */
[----:B------:R-:W-:Y:S01]  /*3830*/  FSEL R57, R6, R57, P1 ;  /* 0x0000003906397208 */ /* 0x000fe20000800000 */
[----:B------:R-:W-:Y:S01]  /*3840*/  IMAD.IADD R24, R5, 0x1, R10 ;  /* 0x0000000105187824 */ /* 0x000fe200078e020a */
[----:B------:R-:W-:Y:S01]  /*3850*/  FSEL R12, R12, R135, !P3 ;  /* 0x000000870c0c7208 */ /* 0x000fe20005800000 */
[----:B------:R-:W-:Y:S01]  /*3860*/  @P0 FMUL R135, R135, 0.25 ;  /* 0x3e80000087870820 */ /* 0x000fe20000400000 */
[----:B------:R-:W-:Y:S01]  /*3870*/  LOP3.LUT R6, R3, 0xff800000, RZ, 0xc0, !PT ;  /* 0xff80000003067812 */ /* 0x000fe200078ec0ff */
[----:B------:R-:W-:Y:S01]  /*3880*/  IMAD R22, R21, 0x80, R8 ;  /* 0x0000008015167824 */ /* 0x000fe200078e0208 */
[----:B------:R-:W-:Y:S01]  /*3890*/  FSEL R5, RZ, -23, P2 ;  /* 0xc1b80000ff057808 */ /* 0x000fe20001000000 */
[----:B------:R-:W-:Y:S01]  /*38a0*/  @!P4 FMUL R135, R135, 16777216 ;  /* 0x4b8000008787c820 */ /* 0x000fe20000400000 */
[----:B------:R-:W-:Y:S01]  /*38b0*/  I2FP.F32.S32 R8, R6 ;  /* 0x0000000600087245 */ /* 0x000fe20000201400 */
[----:B------:R-:W-:Y:S01]  /*38c0*/  @!P5 FMUL R136, R136, 16777216 ;  /* 0x4b8000008888d820 */ /* 0x000fe20000400000 */
[----:B------:R-:W-:Y:S01]  /*38d0*/  VIADD R7, R12, 0xc0cafb0d ;  /* 0xc0cafb0d0c077836 */ /* 0x000fe20000000000 */
[----:B------:R-:W1:Y:S01]  /*38e0*/  MUFU.RCP R11, R135 ;  /* 0x00000087000b7308 */ /* 0x000e620000001000 */
[----:B------:R-:W-:Y:S01]  /*38f0*/  FSEL R25, R13, R56, P1 ;  /* 0x000000380d197208 */ /* 0x000fe20000800000 */
[----:B------:R-:W-:Y:S01]  /*3900*/  FFMA.FTZ R5, R8, 1.1920928955078125e-07, R5 ;  /* 0x3400000008057823 */ /* 0x000fe20000010005 */
[----:B------:R-:W-:Y:S01]  /*3910*/  @!P5 FMUL R65, R65, 16777216 ;  /* 0x4b8000004141d820 */ /* 0x000fe20000400000 */
[----:B------:R-:W-:Y:S01]  /*3920*/  LOP3.LUT R9, R7, 0xff800000, RZ, 0xc0, !PT ;  /* 0xff80000007097812 */ /* 0x000fe200078ec0ff */
[----:B------:R-:W-:Y:S01]  /*3930*/  @!P5 FMUL R19, R19, 16777216 ;  /* 0x4b8000001313d820 */ /* 0x000fe20000400000 */
[----:B------:R-:W-:Y:S01]  /*3940*/  FSEL R7, RZ, -23, P3 ;  /* 0xc1b80000ff077808 */ /* 0x000fe20001800000 */
[----:B------:R-:W-:Y:S01]  /*3950*/  @!P5 FMUL R57, R57, 16777216 ;  /* 0x4b8000003939d820 */ /* 0x000fe20000400000 */
[----:B------:R-:W2:Y:S01]  /*3960*/  MUFU.RCP R8, R136 ;  /* 0x0000008800087308 */ /* 0x000ea20000001000 */
[----:B------:R-:W-:Y:S01]  /*3970*/  I2FP.F32.S32 R10, R9 ;  /* 0x00000009000a7245 */ /* 0x000fe20000201400 */
[----:B------:R-:W-:Y:S01]  /*3980*/  @!P5 FMUL R25, R25, 16777216 ;  /* 0x4b8000001919d820 */ /* 0x000fe20000400000 */
[----:B------:R-:W-:Y:S01]  /*3990*/  @!P5 FMUL R61, R61, 16777216 ;  /* 0x4b8000003d3dd820 */ /* 0x000fe20000400000 */
[----:B------:R-:W-:Y:S01]  /*39a0*/  @!P5 FMUL R23, R23, 16777216 ;  /* 0x4b8000001717d820 */ /* 0x000fe20000400000 */
[----:B------:R-:W-:Y:S01]  /*39b0*/  IMAD.IADD R26, R17, 0x1, R22 ;  /* 0x00000001111a7824 */ /* 0x000fe200078e0216 */
[----:B------:R-:W-:Y:S01]  /*39c0*/  LEA.HI R3, R21, R24, RZ, 0x1f ;  /* 0x0000001815037211 */ /* 0x000fe200078ff8ff */
[----:B------:R-:W-:Y:S01]  /*39d0*/  FFMA.FTZ R13, R10, 1.1920928955078125e-07, R7 ;  /* 0x340000000a0d7823 */ /* 0x000fe20000010007 */
[----:B------:R-:W-:Y:S01]  /*39e0*/  @!P4 FMUL R14, R14, 16777216 ;  /* 0x4b8000000e0ec820 */ /* 0x000fe20000400000 */
[C---:B-1----:R-:W-:Y:S01]  /*39f0*/  FMUL R22, R11.reuse, R20 ;  /* 0x000000140b167220 */ /* 0x042fe20000400000 */
[----:B------:R-:W-:Y:S01]  /*3a00*/  @!P4 FMUL R70, R70, 16777216 ;  /* 0x4b8000004646c820 */ /* 0x000fe20000400000 */
[----:B------:R-:W-:Y:S01]  /*3a10*/  @!P4 FMUL R16, R16, 16777216 ;  /* 0x4b8000001010c820 */ /* 0x000fe20000400000 */
[----:B------:R-:W-:Y:S01]  /*3a20*/  @!P4 FMUL R66, R66, 16777216 ;  /* 0x4b8000004242c820 */ /* 0x000fe20000400000 */
[----:B------:R-:W-:Y:S01]  /*3a30*/  @!P4 FMUL R18, R18, 16777216 ;  /* 0x4b8000001212c820 */ /* 0x000fe20000400000 */
[----:B------:R-:W-:Y:S01]  /*3a40*/  @!P4 FMUL R62, R62, 16777216 ;  /* 0x4b8000003e3ec820 */ /* 0x000fe20000400000 */
[----:B------:R-:W-:Y:S01]  /*3a50*/  @!P4 FMUL R58, R58, 16777216 ;  /* 0x4b8000003a3ac820 */ /* 0x000fe20000400000 */
[----:B------:R-:W-:Y:S01]  /*3a60*/  FMUL R14, R11, R14 ;  /* 0x0000000e0b0e7220 */ /* 0x000fe20000400000 */
[C---:B--2---:R-:W-:Y:S01]  /*3a70*/  FMUL R57, R8.reuse, R57 ;  /* 0x0000003908397220 */ /* 0x044fe20000400000 */
[C---:B------:R-:W-:Y:S01]  /*3a80*/  FMUL R24, R8.reuse, R25 ;  /* 0x0000001908187220 */ /* 0x040fe20000400000 */
[C---:B------:R-:W-:Y:S01]  /*3a90*/  FMUL R65, R8.reuse, R65 ;  /* 0x0000004108417220 */ /* 0x040fe20000400000 */
[C---:B------:R-:W-:Y:S01]  /*3aa0*/  FMUL R61, R8.reuse, R61 ;  /* 0x0000003d083d7220 */ /* 0x040fe20000400000 */
[C---:B------:R-:W-:Y:S01]  /*3ab0*/  FMUL R20, R8.reuse, R23 ;  /* 0x0000001708147220 */ /* 0x040fe20000400000 */
[----:B------:R-:W-:Y:S01]  /*3ac0*/  FMUL R10, R8, R19 ;  /* 0x00000013080a7220 */ /* 0x000fe20000400000 */
[----:B------:R-:W-:Y:S01]  /*3ad0*/  F2FP.SATFINITE.E4M3.F32.PACK_AB_MERGE_C R24, R57, R24, RZ ;  /* 0x000000183918723e */ /* 0x000fe200048070ff */
[C---:B------:R-:W-:Y:S01]  /*3ae0*/  FMUL R7, R11.reuse, R70 ;  /* 0x000000460b077220 */ /* 0x040fe20000400000 */
[----:B------:R-:W-:Y:S01]  /*3af0*/  FMUL R16, R11, R16 ;  /* 0x000000100b107220 */ /* 0x000fe20000400000 */
[----:B------:R-:W-:Y:S01]  /*3b00*/  F2FP.SATFINITE.E4M3.F32.PACK_AB_MERGE_C R20, R61, R20, RZ ;  /* 0x000000143d14723e */ /* 0x000fe200048070ff */
[----:B------:R-:W-:Y:S01]  /*3b10*/  FMUL R17, R11, R66 ;  /* 0x000000420b117220 */ /* 0x000fe20000400000 */
[----:B------:R-:W-:Y:S01]  /*3b20*/  F2FP.SATFINITE.E4M3.F32.PACK_AB_MERGE_C R10, R65, R10, RZ ;  /* 0x0000000a410a723e */ /* 0x000fe200048070ff */
[C---:B------:R-:W-:Y:S01]  /*3b30*/  FMUL R18, R11.reuse, R18 ;  /* 0x000000120b127220 */ /* 0x040fe20000400000 */
[----:B------:R-:W-:Y:S01]  /*3b40*/  FMUL R21, R11, R62 ;  /* 0x0000003e0b157220 */ /* 0x000fe20000400000 */
[----:B------:R-:W-:Y:S01]  /*3b50*/  @!P5 FMUL R69, R69, 16777216 ;  /* 0x4b8000004545d820 */ /* 0x000fe20000400000 */
[----:B------:R-:W-:Y:S01]  /*3b60*/  FMUL R11, R11, R58 ;  /* 0x0000003a0b0b7220 */ /* 0x000fe20000400000 */
[----:B------:R-:W-:Y:S01]  /*3b70*/  @!P5 FMUL R15, R15, 16777216 ;  /* 0x4b8000000f0fd820 */ /* 0x000fe20000400000 */
[----:B------:R-:W-:Y:S01]  /*3b80*/  LOP3.LUT R24, R24, 0xffff, RZ, 0xc0, !PT ;  /* 0x0000ffff18187812 */ /* 0x000fe200078ec0ff */
[----:B------:R-:W-:Y:S01]  /*3b90*/  FMUL R69, R8, R69 ;  /* 0x0000004508457220 */ /* 0x000fe20000400000 */
[----:B------:R-:W-:Y:S01]  /*3ba0*/  LOP3.LUT R25, R10, 0xffff, RZ, 0xc0, !PT ;  /* 0x0000ffff0a197812 */ /* 0x000fe200078ec0ff */
[----:B------:R-:W-:Y:S01]  /*3bb0*/  FMUL R8, R8, R15 ;  /* 0x0000000f08087220 */ /* 0x000fe20000400000 */
[----:B------:R-:W-:Y:S01]  /*3bc0*/  LOP3.LUT R23, R20, 0xffff, RZ, 0xc0, !PT ;  /* 0x0000ffff14177812 */ /* 0x000fe200078ec0ff */
[----:B------:R-:W-:Y:S01]  /*3bd0*/  IMAD.IADD R9, R12, 0x1, -R9 ;  /* 0x000000010c097824 */ /* 0x000fe200078e0a09 */
[----:B------:R-:W-:Y:S01]  /*3be0*/  PRMT R19, R25, 0x3340, R0 ;  /* 0x0000334019137816 */ /* 0x000fe20000000000 */
[----:B------:R-:W-:Y:S01]  /*3bf0*/  IMAD.IADD R6, R28, 0x1, -R6 ;  /* 0x000000011c067824 */ /* 0x000fe200078e0a06 */
[----:B------:R-:W-:Y:S01]  /*3c00*/  PRMT R10, R24, 0x3340, R23 ;  /* 0x00003340180a7816 */ /* 0x000fe20000000017 */
[----:B------:R-:W-:Y:S01]  /*3c10*/  UIMAD UR4, UR16, UR4, URZ ;  /* 0x00000004100472a4 */ /* 0x000fe2000f8e023f */
[----:B------:R-:W-:Y:S01]  /*3c20*/  F2FP.SATFINITE.E4M3.F32.PACK_AB_MERGE_C R11, R22, R11, RZ ;  /* 0x0000000b160b723e */ /* 0x000fe200048070ff */
[----:B------:R-:W-:Y:S01]  /*3c30*/  FADD R6, R6, -1 ;  /* 0xbf80000006067421 */ /* 0x000fe20000000000 */
[----:B------:R-:W-:Y:S01]  /*3c40*/  F2FP.SATFINITE.E4M3.F32.PACK_AB_MERGE_C R15, R14, R7, RZ ;  /* 0x000000070e0f723e */ /* 0x000fe200048070ff */
[----:B------:R-:W-:Y:S01]  /*3c50*/  FADD R14, R9, -1 ;  /* 0xbf800000090e7421 */ /* 0x000fe20000000000 */
[----:B------:R-:W-:Y:S01]  /*3c60*/  SHF.R.U32.HI R7, RZ, 0x8, R24 ;  /* 0x00000008ff077819 */ /* 0x000fe20000011618 */
[----:B------:R-:W1:Y:S01]  /*3c70*/  LDC R22, c[0x0][0x278] ;  /* 0x00009e00ff167b82 */ /* 0x000e620000000800 */
[----:B------:R-:W-:-:S02]  /*3c80*/  F2FP.SATFINITE.E4M3.F32.PACK_AB_MERGE_C R18, R18, R21, RZ ;  /* 0x000000151212723e */ /* 0x000fc400048070ff */
[----:B------:R-:W-:Y:S02]  /*3c90*/  F2FP.SATFINITE.E4M3.F32.PACK_AB_MERGE_C R16, R16, R17, RZ ;  /* 0x000000111010723e */ /* 0x000fe400048070ff */
[----:B------:R-:W-:Y:S02]  /*3ca0*/  PRMT R20, R10, 0x5410, R19 ;  /* 0x000054100a147816 */ /* 0x000fe40000000013 */
[----:B------:R-:W-:Y:S02]  /*3cb0*/  LOP3.LUT R19, R11, 0xffff, RZ, 0xc0, !PT ;  /* 0x0000ffff0b137812 */ /* 0x000fe400078ec0ff */
[----:B------:R-:W-:Y:S02]  /*3cc0*/  LOP3.LUT R11, R7, 0xffff, RZ, 0xc0, !PT ;  /* 0x0000ffff070b7812 */ /* 0x000fe400078ec0ff */
[----:B------:R-:W-:Y:S02]  /*3cd0*/  LOP3.LUT R21, R16, 0xffff, RZ, 0xc0, !PT ;  /* 0x0000ffff10157812 */ /* 0x000fe400078ec0ff */
[----:B------:R-:W-:-:S02]  /*3ce0*/  LOP3.LUT R18, R18, 0xffff, RZ, 0xc0, !PT ;  /* 0x0000ffff12127812 */ /* 0x000fc400078ec0ff */
[----:B------:R-:W-:Y:S02]  /*3cf0*/  SHF.R.U32.HI R7, RZ, 0x8, R25 ;  /* 0x00000008ff077819 */ /* 0x000fe40000011619 */
[----:B------:R-:W-:Y:S02]  /*3d00*/  F2FP.SATFINITE.E4M3.F32.PACK_AB_MERGE_C R69, R69, R8, RZ ;  /* 0x000000084545723e */ /* 0x000fe400048070ff */
[----:B------:R-:W-:Y:S01]  /*3d10*/  SHF.R.U32.HI R8, RZ, 0x8, R23 ;  /* 0x00000008ff087819 */ /* 0x000fe20000011617 */
[----:B------:R-:W-:Y:S01]  /*3d20*/  IMAD.MOV.U32 R23, RZ, RZ, 0x3dc6b27f ;  /* 0x3dc6b27fff177424 */ /* 0x000fe200078e00ff */
[----:B------:R-:W-:Y:S02]  /*3d30*/  PRMT R17, R21, 0x3340, R0 ;  /* 0x0000334015117816 */ /* 0x000fe40000000000 */
[----:B------:R-:W-:Y:S02]  /*3d40*/  PRMT R10, R19, 0x3340, R18 ;  /* 0x00003340130a7816 */ /* 0x000fe40000000012 */
[----:B------:R-:W-:-:S02]  /*3d50*/  LOP3.LUT R7, R7, 0xffff, RZ, 0xc0, !PT ;  /* 0x0000ffff07077812 */ /* 0x000fc400078ec0ff */
[----:B------:R-:W-:Y:S02]  /*3d60*/  SHF.R.U32.HI R9, RZ, 0x8, R18 ;  /* 0x00000008ff097819 */ /* 0x000fe40000011612 */
[----:B------:R-:W-:Y:S02]  /*3d70*/  PRMT R27, R10, 0x5410, R17 ;  /* 0x000054100a1b7816 */ /* 0x000fe40000000011 */
[----:B------:R-:W-:Y:S01]  /*3d80*/  PRMT R16, R7, 0x3340, R0 ;  /* 0x0000334007107816 */ /* 0x000fe20000000000 */
[-C--:B------:R-:W-:Y:S01]  /*3d90*/  FFMA.FTZ R7, R6, R23.reuse, -0.16845393180847167969 ;  /* 0xbe2c7f3006077423 */ /* 0x080fe20000010017 */
[----:B------:R-:W-:Y:S01]  /*3da0*/  LOP3.LUT R17, R9, 0xffff, RZ, 0xc0, !PT ;  /* 0x0000ffff09117812 */ /* 0x000fe200078ec0ff */
[----:B------:R-:W-:Y:S01]  /*3db0*/  FFMA.FTZ R9, R14, R23, -0.16845393180847167969 ;  /* 0xbe2c7f300e097423 */ /* 0x000fe20000010017 */
[----:B------:R-:W-:Y:S01]  /*3dc0*/  LOP3.LUT R8, R8, 0xffff, RZ, 0xc0, !PT ;  /* 0x0000ffff08087812 */ /* 0x000fe200078ec0ff */
[----:B------:R-:W-:Y:S01]  /*3dd0*/  FFMA.FTZ R7, R6, R7, 0.1716887056827545166 ;  /* 0x3e2fcf2a06077423 */ /* 0x000fe20000010007 */
[----:B------:R-:W-:Y:S01]  /*3de0*/  SHF.R.U32.HI R10, RZ, 0x8, R21 ;  /* 0x00000008ff0a7819 */ /* 0x000fe20000011615 */
[----:B------:R-:W-:Y:S01]  /*3df0*/  FFMA.FTZ R9, R14, R9, 0.1716887056827545166 ;  /* 0x3e2fcf2a0e097423 */ /* 0x000fe20000010009 */
[----:B------:R-:W-:Y:S01]  /*3e00*/  PRMT R11, R11, 0x3340, R8 ;  /* 0x000033400b0b7816 */ /* 0x000fe20000000008 */
[----:B------:R-:W-:Y:S01]  /*3e10*/  FFMA.FTZ R7, R6, R7, -0.17900948226451873779 ;  /* 0xbe374e4306077423 */ /* 0x000fe20000010007 */
[----:B------:R-:W-:Y:S01]  /*3e20*/  SHF.R.U32.HI R8, RZ, 0x8, R19 ;  /* 0x00000008ff087819 */ /* 0x000fe20000011613 */
[----:B------:R-:W-:Y:S01]  /*3e30*/  FFMA.FTZ R9, R14, R9, -0.17900948226451873779 ;  /* 0xbe374e430e097423 */ /* 0x000fe20000010009 */
[----:B------:R-:W-:Y:S01]  /*3e40*/  LOP3.LUT R10, R10, 0xffff, RZ, 0xc0, !PT ;  /* 0x0000ffff0a0a7812 */ /* 0x000fe200078ec0ff */
[----:B------:R-:W-:Y:S01]  /*3e50*/  FFMA.FTZ R7, R6, R7, 0.20512372255325317383 ;  /* 0x3e520bf406077423 */ /* 0x000fe20000010007 */
[----:B------:R-:W-:Y:S01]  /*3e60*/  LOP3.LUT R8, R8, 0xffff, RZ, 0xc0, !PT ;  /* 0x0000ffff08087812 */ /* 0x000fe200078ec0ff */
[----:B------:R-:W-:Y:S01]  /*3e70*/  FFMA.FTZ R9, R14, R9, 0.20512372255325317383 ;  /* 0x3e520bf40e097423 */ /* 0x000fe20000010009 */
[----:B------:R-:W-:Y:S01]  /*3e80*/  PRMT R16, R11, 0x5410, R16 ;  /* 0x000054100b107816 */ /* 0x000fe20000000010 */
[----:B------:R-:W-:Y:S01]  /*3e90*/  FFMA.FTZ R7, R6, R7, -0.24046532809734344482 ;  /* 0xbe763c8b06077423 */ /* 0x000fe20000010007 */
[----:B------:R-:W-:Y:S01]  /*3ea0*/  LOP3.LUT R69, R69, 0xffff, RZ, 0xc0, !PT ;  /* 0x0000ffff45457812 */ /* 0x000fe200078ec0ff */
[----:B------:R-:W-:Y:S01]  /*3eb0*/  FFMA.FTZ R9, R14, R9, -0.24046532809734344482 ;  /* 0xbe763c8b0e097423 */ /* 0x000fe20000010009 */
[----:B------:R-:W-:Y:S01]  /*3ec0*/  PRMT R8, R8, 0x3340, R17 ;  /* 0x0000334008087816 */ /* 0x000fe20000000011 */
[----:B------:R-:W-:Y:S01]  /*3ed0*/  FFMA.FTZ R7, R6, R7, 0.28857114911079406738 ;  /* 0x3e93bf9906077423 */ /* 0x000fe20000010007 */
[----:B------:R-:W-:Y:S01]  /*3ee0*/  PRMT R19, R10, 0x3340, R1 ;  /* 0x000033400a137816 */ /* 0x000fe20000000001 */
[----:B------:R-:W-:Y:S01]  /*3ef0*/  FFMA.FTZ R11, R14, R9, 0.28857114911079406738 ;  /* 0x3e93bf990e0b7423 */ /* 0x000fe20000010009 */
[----:B------:R-:W-:Y:S01]  /*3f00*/  PRMT R9, R16, 0x5210, R69 ;  /* 0x0000521010097816 */ /* 0x000fe20000000045 */
[----:B------:R-:W-:Y:S01]  /*3f10*/  FFMA.FTZ R7, R6, R7, -0.36067417263984680176 ;  /* 0xbeb8aa4906077423 */ /* 0x000fe20000010007 */
[----:B------:R-:W-:Y:S01]  /*3f20*/  PRMT R29, R8, 0x5410, R19 ;  /* 0x00005410081d7816 */ /* 0x000fe20000000013 */
[----:B------:R-:W-:Y:S01]  /*3f30*/  FFMA.FTZ R11, R14, R11, -0.36067417263984680176 ;  /* 0xbeb8aa490e0b7423 */ /* 0x000fe2000001000b */
[----:B------:R-:W-:Y:S01]  /*3f40*/  LOP3.LUT R16, R15, 0xffff, RZ, 0xc0, !PT ;  /* 0x0000ffff0f107812 */ /* 0x000fe200078ec0ff */
[----:B------:R-:W-:Y:S01]  /*3f50*/  FFMA.FTZ R7, R6, R7, 0.48089820146560668945 ;  /* 0x3ef6384a06077423 */ /* 0x000fe20000010007 */
[----:B------:R-:W-:Y:S01]  /*3f60*/  SHF.R.U32.HI R25, RZ, 0x6, R0 ;  /* 0x00000006ff197819 */ /* 0x000fe20000011600 */
[----:B------:R-:W-:Y:S01]  /*3f70*/  FFMA.FTZ R15, R14, R11, 0.48089820146560668945 ;  /* 0x3ef6384a0e0f7423 */ /* 0x000fe2000001000b */
[----:B------:R-:W-:Y:S01]  /*3f80*/  PRMT R8, R20, 0x4210, R69 ;  /* 0x0000421014087816 */ /* 0x000fe20000000045 */
[----:B------:R-:W-:Y:S01]  /*3f90*/  FFMA.FTZ R7, R6, R7, -0.72134751081466674805 ;  /* 0xbf38aa3b06077423 */ /* 0x000fe20000010007 */
[--C-:B------:R-:W-:Y:S01]  /*3fa0*/  PRMT R10, R27, 0x4210, R16.reuse ;  /* 0x000042101b0a7816 */ /* 0x100fe20000000010 */
[----:B------:R-:W-:Y:S01]  /*3fb0*/  FFMA.FTZ R15, R14, R15, -0.72134751081466674805 ;  /* 0xbf38aa3b0e0f7423 */ /* 0x000fe2000001000f */
[----:B------:R-:W-:Y:S01]  /*3fc0*/  PRMT R11, R29, 0x5210, R16 ;  /* 0x000052101d0b7816 */ /* 0x000fe20000000010 */
[----:B------:R-:W-:Y:S01]  /*3fd0*/  FMUL R7, R6, R7 ;  /* 0x0000000706077220 */ /* 0x000fe20000400000 */
[----:B------:R-:W-:Y:S01]  /*3fe0*/  SGXT.U32 R25, R25, 0x1 ;  /* 0x000000011919781a */ /* 0x000fe20000000000 */
[----:B------:R-:W-:Y:S01]  /*3ff0*/  FMUL R15, R14, R15 ;  /* 0x0000000f0e0f7220 */ /* 0x000fe20000400000 */
[----:B------:R-:W-:Y:S01]  /*4000*/  ISETP.GE.U32.AND P1, PT, R28, 0x7f800000, PT ;  /* 0x7f8000001c00780c */ /* 0x000fe20003f26070 */
[----:B------:R2:W-:Y:S01]  /*4010*/  STSM.16.M88.4 [R26], R8 ;  /* 0x000000081a007844 */ /* 0x0005e20000000200 */
[----:B------:R-:W-:Y:S01]  /*4020*/  FMUL R7, R6, R7 ;  /* 0x0000000706077220 */ /* 0x000fe20000400000 */
[----:B-1----:R-:W-:Y:S01]  /*4030*/  IMAD R17, R25, R22, RZ ;  /* 0x0000001619117224 */ /* 0x002fe200078e02ff */
[----:B------:R-:W-:Y:S01]  /*4040*/  LEA R4, R4, UR7, 0x4 ;  /* 0x0000000704047c11 */ /* 0x000fe2000f8e20ff */
[----:B------:R-:W-:Y:S01]  /*4050*/  FMUL R15, R14, R15 ;  /* 0x0000000f0e0f7220 */ /* 0x000fe20000400000 */
[----:B------:R-:W-:Y:S01]  /*4060*/  FFMA.FTZ R6, R6, 1.4426950216293334961, R7 ;  /* 0x3fb8aa3b06067823 */ /* 0x000fe20000010007 */
[----:B------:R-:W-:Y:S01]  /*4070*/  IMAD R19, R22, 0x2, R17 ;  /* 0x0000000216137824 */ /* 0x000fe200078e0211 */
[----:B------:R-:W-:Y:S01]  /*4080*/  BAR.SYNC.DEFER_BLOCKING 0x0 ;  /* 0x0000000000007b1d */ /* 0x000fe20000010000 */
[----:B------:R-:W-:Y:S01]  /*4090*/  ISETP.GE.U32.AND P2, PT, R12, 0x7f800000, PT ;  /* 0x7f8000000c00780c */ /* 0x000fe20003f46070 */
[----:B------:R-:W-:Y:S01]  /*40a0*/  FADD R37, R5, R6 ;  /* 0x0000000605257221 */ /* 0x000fe20000000000 */
[----:B------:R-:W-:-:S02]  /*40b0*/  IMAD R21, R22, 0x2, R19 ;  /* 0x0000000216157824 */ /* 0x000fc400078e0213 */
[----:B------:R-:W-:Y:S01]  /*40c0*/  FFMA.FTZ R14, R14, 1.4426950216293334961, R15 ;  /* 0x3fb8aa3b0e0e7823 */ /* 0x000fe2000001000f */
[----:B------:R-:W-:Y:S01]  /*40d0*/  @P1 IMAD.MOV.U32 R5, RZ, RZ, 0x7f800000 ;  /* 0x7f800000ff051424 */ /* 0x000fe200078e00ff */
[----:B------:R-:W-:Y:S01]  /*40e0*/  FSETP.NEU.AND P0, PT, R28, RZ, PT ;  /* 0x000000ff1c00720b */ /* 0x000fe20003f0d000 */
[----:B------:R-:W-:Y:S02]  /*40f0*/  IMAD R23, R22, 0x2, R21 ;  /* 0x0000000216177824 */ /* 0x000fe400078e0215 */
[----:B------:R-:W-:Y:S01]  /*4100*/  FADD R42, R13, R14 ;  /* 0x0000000e0d2a7221 */ /* 0x000fe20000000000 */
[----:B------:R-:W-:Y:S01]  /*4110*/  @P1 FFMA.FTZ R37, R28, R5, +INF ;  /* 0x7f8000001c251423 */ /* 0x000fe20000010005 */
[----:B------:R-:W-:Y:S01]  /*4120*/  IMAD R5, R2, UR5, RZ ;  /* 0x0000000502057c24 */ /* 0x000fe2000f8e02ff */
[----:B------:R-:W-:Y:S01]  /*4130*/  USHF.R.S32.HI UR5, URZ, 0x1f, UR4 ;  /* 0x0000001f3f057899 */ /* 0x000fe20008011404 */
[----:B------:R-:W-:Y:S01]  /*4140*/  IMAD R25, R22, 0x2, R23 ;  /* 0x0000000216197824 */ /* 0x000fe200078e0217 */
[----:B------:R-:W-:Y:S01]  /*4150*/  LEA.HI R13, R0, 0xe, RZ, 0x1a ;  /* 0x0000000e000d7811 */ /* 0x000fe200078fd0ff */
[----:B--2---:R-:W-:Y:S01]  /*4160*/  @P2 IMAD.MOV.U32 R9, RZ, RZ, 0x7f800000 ;  /* 0x7f800000ff092424 */ /* 0x004fe200078e00ff */
[----:B0-----:R-:W-:Y:S01]  /*4170*/  IADD3 R40, P3, P4, R5, UR4, R30 ;  /* 0x0000000405287c10 */ /* 0x001fe2000fc7e01e */
[----:B------:R-:W-:Y:S01]  /*4180*/  IMAD R27, R22, 0x2, R25 ;  /* 0x00000002161b7824 */ /* 0x000fe200078e0219 */
[----:B------:R-:W-:Y:S01]  /*4190*/  SHF.R.S32.HI R8, RZ, 0x1f, R5 ;  /* 0x0000001fff087819 */ /* 0x000fe20000011405 */
[----:B------:R-:W-:Y:S01]  /*41a0*/  @P2 FFMA.FTZ R42, R12, R9, +INF ;  /* 0x7f8000000c2a2423 */ /* 0x000fe20000010009 */
[----:B------:R-:W-:Y:S01]  /*41b0*/  LEA.HI R11, R0, 0x1e, RZ, 0x1a ;  /* 0x0000001e000b7811 */ /* 0x000fe200078fd0ff */
[----:B------:R-:W-:Y:S01]  /*41c0*/  IMAD R29, R22, 0x2, R27 ;  /* 0x00000002161d7824 */ /* 0x000fe200078e021b */
[----:B------:R-:W-:Y:S01]  /*41d0*/  FSETP.NEU.AND P1, PT, R12, RZ, PT ;  /* 0x000000ff0c00720b */ /* 0x000fe20003f2d000 */
[----:B------:R-:W-:Y:S01]  /*41e0*/  ULDC UR4, c[0x0][0x27c] ;  /* 0x00009f0000047ab9 */ /* 0x000fe20000000800 */
[----:B------:R-:W-:Y:S01]  /*41f0*/  IADD3.X R48, R8, UR5, R31, P3, P4 ;  /* 0x0000000508307c10 */ /* 0x000fe20009fe841f */
[----:B------:R-:W0:Y:S01]  /*4200*/  LDS.128 R4, [R4] ;  /* 0x0000000004047984 */ /* 0x000e220000000c00 */
[C---:B------:R-:W-:Y:S01]  /*4210*/  IMAD R33, R22.reuse, 0x4, R29 ;  /* 0x0000000416217824 */ /* 0x040fe200078e021d */
[----:B------:R-:W-:Y:S01]  /*4220*/  IADD3 R12, P2, R21, R40, RZ ;  /* 0x00000028150c7210 */ /* 0x000fe20007f5e0ff */
[----:B------:R-:W-:Y:S01]  /*4230*/  IMAD R31, R13, R22, RZ ;  /* 0x000000160d1f7224 */ /* 0x000fe200078e02ff */
[----:B------:R-:W-:Y:S01]  /*4240*/  IADD3 R14, P4, R23, R40, RZ ;  /* 0x00000028170e7210 */ /* 0x000fe20007f9e0ff */
[C---:B------:R-:W-:Y:S01]  /*4250*/  IMAD R35, R22.reuse, 0x2, R33 ;  /* 0x0000000216237824 */ /* 0x040fe200078e0221 */
[----:B------:R-:W-:Y:S01]  /*4260*/  LEA.HI.X.SX32 R13, R21, R48, 0x1, P2 ;  /* 0x00000030150d7211 */ /* 0x000fe200010f0eff */
[----:B------:R-:W-:Y:S01]  /*4270*/  IMAD R46, R11, R22, RZ ;  /* 0x000000160b2e7224 */ /* 0x000fe200078e02ff */
[-C--:B------:R-:W-:Y:S01]  /*4280*/  IADD3 R8, P6, R17, R40.reuse, RZ ;  /* 0x0000002811087210 */ /* 0x080fe20007fde0ff */
[C---:B------:R-:W-:Y:S01]  /*4290*/  IMAD R39, R22.reuse, 0x2, R35 ;  /* 0x0000000216277824 */ /* 0x040fe200078e0223 */
[----:B------:R-:W-:Y:S01]  /*42a0*/  IADD3 R16, P3, R25, R40, RZ ;  /* 0x0000002819107210 */ /* 0x000fe20007f7e0ff */
[----:B------:R-:W-:Y:S01]  /*42b0*/  UIMAD UR4, UR16, UR4, URZ ;  /* 0x00000004100472a4 */ /* 0x000fe2000f8e023f */
[----:B------:R-:W-:Y:S01]  /*42c0*/  LEA.HI.X.SX32 R15, R23, R48, 0x1, P4 ;  /* 0x00000030170f7211 */ /* 0x000fe200020f0eff */
[C---:B------:R-:W-:Y:S01]  /*42d0*/  IMAD R41, R22.reuse, 0x2, R39 ;  /* 0x0000000216297824 */ /* 0x040fe200078e0227 */
[-C--:B------:R-:W-:Y:S01]  /*42e0*/  IADD3 R24, P4, R33, R40.reuse, RZ ;  /* 0x0000002821187210 */ /* 0x080fe20007f9e0ff */
[----:B------:R-:W-:Y:S01]  /*42f0*/  USHF.L.U32 UR6, UR4, 0x2, URZ ;  /* 0x0000000204067899 */ /* 0x000fe2000800063f */
[----:B------:R-:W-:Y:S01]  /*4300*/  IADD3 R10, P5, R19, R40, RZ ;  /* 0x00000028130a7210 */ /* 0x000fe20007fbe0ff */
[C---:B------:R-:W-:Y:S01]  /*4310*/  IMAD R43, R22.reuse, 0x2, R41 ;  /* 0x00000002162b7824 */ /* 0x040fe200078e0229 */
[-C--:B------:R-:W-:Y:S01]  /*4320*/  LEA.HI.X.SX32 R9, R17, R48.reuse, 0x1, P6 ;  /* 0x0000003011097211 */ /* 0x080fe200030f0eff */
[----:B------:R-:W-:Y:S01]  /*4330*/  UIMAD.WIDE UR4, UR4, 0x4, URZ ;  /* 0x00000004040478a5 */ /* 0x000fe2000f8e023f */
[-C--:B------:R-:W-:Y:S01]  /*4340*/  LEA.HI.X.SX32 R17, R25, R48.reuse, 0x1, P3 ;  /* 0x0000003019117211 */ /* 0x080fe200018f0eff */
[----:B------:R-:W-:Y:S01]  /*4350*/  IMAD R44, R22, 0x2, R43 ;  /* 0x00000002162c7824 */ /* 0x000fe200078e022b */
[----:B------:R-:W-:-:S02]  /*4360*/  LEA.HI.X.SX32 R25, R33, R48, 0x1, P4 ;  /* 0x0000003021197211 */ /* 0x000fc400020f0eff */
[-C--:B------:R-:W-:Y:S01]  /*4370*/  IADD3 R18, P6, R27, R40.reuse, RZ ;  /* 0x000000281b127210 */ /* 0x080fe20007fde0ff */
[----:B------:R-:W-:Y:S01]  /*4380*/  IMAD R45, R22, 0x2, R44 ;  /* 0x00000002162d7824 */ /* 0x000fe200078e022c */
[----:B------:R-:W-:Y:S02]  /*4390*/  IADD3 R22, P2, R31, R40, RZ ;  /* 0x000000281f167210 */ /* 0x000fe40007f5e0ff */
[-C--:B------:R-:W-:Y:S02]  /*43a0*/  LEA.HI.X.SX32 R11, R19, R48.reuse, 0x1, P5 ;  /* 0x00000030130b7211 */ /* 0x080fe400028f0eff */
[----:B------:R-:W-:Y:S02]  /*43b0*/  LEA.HI.X.SX32 R23, R31, R48, 0x1, P2 ;  /* 0x000000301f177211 */ /* 0x000fe400010f0eff */
[-C--:B------:R-:W-:Y:S02]  /*43c0*/  IADD3 R32, P2, R43, R40.reuse, RZ ;  /* 0x000000282b207210 */ /* 0x080fe40007f5e0ff */
[----:B------:R-:W-:-:S02]  /*43d0*/  IADD3 R20, P5, R29, R40, RZ ;  /* 0x000000281d147210 */ /* 0x000fc40007fbe0ff */
[----:B------:R-:W-:Y:S02]  /*43e0*/  LEA.HI.X.SX32 R33, R43, R48, 0x1, P2 ;  /* 0x000000302b217211 */ /* 0x000fe400010f0eff */
[----:B------:R-:W-:Y:S02]  /*43f0*/  IADD3 R26, P3, R35, R40, RZ ;  /* 0x00000028231a7210 */ /* 0x000fe40007f7e0ff */
[----:B0-----:R-:W-:Y:S02]  /*4400*/  PRMT R69, R4, 0x7770, RZ ;  /* 0x0000777004457816 */ /* 0x001fe400000000ff */
[C---:B------:R-:W-:Y:S02]  /*4410*/  PRMT R47, R5.reuse, 0x7773, RZ ;  /* 0x00007773052f7816 */ /* 0x040fe400000000ff */
[C---:B------:R-:W-:Y:S01]  /*4420*/  PRMT R55, R5.reuse, 0x7772, RZ ;  /* 0x0000777205377816 */ /* 0x040fe200000000ff */
[----:B------:R0:W-:Y:S01]  /*4430*/  STG.E.U8 desc[UR20][R8.64], R69 ;  /* 0x0000004508007986 */ /* 0x0001e2000c101114 */
[----:B------:R-:W-:-:S02]  /*4440*/  PRMT R61, R5, 0x7771, RZ ;  /* 0x00007771053d7816 */ /* 0x000fc400000000ff */
[----:B------:R-:W-:Y:S02]  /*4450*/  PRMT R67, R5, 0x7770, RZ ;  /* 0x0000777005437816 */ /* 0x000fe400000000ff */
[----:B------:R-:W-:Y:S02]  /*4460*/  PRMT R65, R6, 0x7770, RZ ;  /* 0x0000777006417816 */ /* 0x000fe400000000ff */
[C---:B------:R-:W-:Y:S01]  /*4470*/  PRMT R43, R7.reuse, 0x7773, RZ ;  /* 0x00007773072b7816 */ /* 0x040fe200000000ff */
[----:B------:R-:W-:Y:S01]  /*4480*/  STG.E.U8 desc[UR20][R10.64], R67 ;  /* 0x000000430a007986 */ /* 0x000fe2000c101114 */
[C---:B------:R-:W-:Y:S02]  /*4490*/  PRMT R51, R7.reuse, 0x7772, RZ ;  /* 0x0000777207337816 */ /* 0x040fe400000000ff */
[C---:B------:R-:W-:Y:S01]  /*44a0*/  PRMT R5, R7.reuse, 0x7771, RZ ;  /* 0x0000777107057816 */ /* 0x040fe200000000ff */
[----:B------:R-:W-:Y:S01]  /*44b0*/  STG.E.U8 desc[UR20][R12.64], R65 ;  /* 0x000000410c007986 */ /* 0x000fe2000c101114 */
[----:B------:R-:W-:Y:S01]  /*44c0*/  PRMT R7, R7, 0x7770, RZ ;  /* 0x0000777007077816 */ /* 0x000fe200000000ff */
[----:B0-----:R-:W0:Y:S01]  /*44d0*/  LDC.64 R8, c[0x0][0x230] ;  /* 0x00008c00ff087b82 */ /* 0x001e220000000a00 */
[----:B------:R-:W-:-:S02]  /*44e0*/  PRMT R63, R4, 0x7771, RZ ;  /* 0x00007771043f7816 */ /* 0x000fc400000000ff */
[----:B------:R-:W-:Y:S01]  /*44f0*/  LEA.HI.X.SX32 R19, R27, R48, 0x1, P6 ;  /* 0x000000301b137211 */ /* 0x000fe200030f0eff */
[----:B------:R-:W-:Y:S01]  /*4500*/  STG.E.U8 desc[UR20][R14.64], R7 ;  /* 0x000000070e007986 */ /* 0x000fe2000c101114 */
[----:B------:R-:W-:Y:S02]  /*4510*/  IADD3 R28, P6, R39, R40, RZ ;  /* 0x00000028271c7210 */ /* 0x000fe40007fde0ff */
[----:B------:R-:W-:Y:S01]  /*4520*/  LEA.HI.X.SX32 R21, R29, R48, 0x1, P5 ;  /* 0x000000301d157211 */ /* 0x000fe200028f0eff */
[----:B------:R-:W-:Y:S01]  /*4530*/  STG.E.U8 desc[UR20][R16.64], R63 ;  /* 0x0000003f10007986 */ /* 0x000fe2000c101114 */
[----:B------:R-:W-:Y:S02]  /*4540*/  PRMT R59, R6, 0x7771, RZ ;  /* 0x00007771063b7816 */ /* 0x000fe400000000ff */
[----:B------:R-:W-:Y:S01]  /*4550*/  IADD3 R30, P5, R41, R40, RZ ;  /* 0x00000028291e7210 */ /* 0x000fe20007fbe0ff */
[----:B------:R-:W-:Y:S01]  /*4560*/  STG.E.U8 desc[UR20][R18.64], R61 ;  /* 0x0000003d12007986 */ /* 0x000fe2000c101114 */
[----:B------:R-:W-:-:S02]  /*4570*/  LEA.HI.X.SX32 R27, R35, R48, 0x1, P3 ;  /* 0x00000030231b7211 */ /* 0x000fc400018f0eff */
[----:B------:R-:W-:Y:S01]  /*4580*/  PRMT R57, R4, 0x7772, RZ ;  /* 0x0000777204397816 */ /* 0x000fe200000000ff */
[----:B------:R-:W-:Y:S01]  /*4590*/  STG.E.U8 desc[UR20][R20.64], R59 ;  /* 0x0000003b14007986 */ /* 0x000fe2000c101114 */
[-C--:B------:R-:W-:Y:S02]  /*45a0*/  IADD3 R34, P4, R44, R40.reuse, RZ ;  /* 0x000000282c227210 */ /* 0x080fe40007f9e0ff */
[----:B------:R-:W-:Y:S01]  /*45b0*/  IADD3 R38, P3, R45, R40, RZ ;  /* 0x000000282d267210 */ /* 0x000fe20007f7e0ff */
[----:B------:R1:W-:Y:S01]  /*45c0*/  STG.E.U8 desc[UR20][R22.64], R5 ;  /* 0x0000000516007986 */ /* 0x0003e2000c101114 */
[----:B------:R-:W-:Y:S02]  /*45d0*/  LEA.HI.X.SX32 R29, R39, R48, 0x1, P6 ;  /* 0x00000030271d7211 */ /* 0x000fe400030f0eff */
[----:B------:R-:W-:Y:S01]  /*45e0*/  PRMT R53, R6, 0x7772, RZ ;  /* 0x0000777206357816 */ /* 0x000fe200000000ff */
[----:B------:R-:W-:Y:S01]  /*45f0*/  STG.E.U8 desc[UR20][R24.64], R57 ;  /* 0x0000003918007986 */ /* 0x000fe2000c101114 */
[----:B------:R-:W-:-:S02]  /*4600*/  IADD3 R40, P6, R46, R40, RZ ;  /* 0x000000282e287210 */ /* 0x000fc40007fde0ff */
[-C--:B------:R-:W-:Y:S01]  /*4610*/  LEA.HI.X.SX32 R31, R41, R48.reuse, 0x1, P5 ;  /* 0x00000030291f7211 */ /* 0x080fe200028f0eff */
[----:B------:R2:W-:Y:S01]  /*4620*/  STG.E.U8 desc[UR20][R26.64], R55 ;  /* 0x000000371a007986 */ /* 0x0005e2000c101114 */
[----:B------:R-:W-:Y:S02]  /*4630*/  PRMT R49, R4, 0x7773, RZ ;  /* 0x0000777304317816 */ /* 0x000fe400000000ff */
[-C--:B------:R-:W-:Y:S01]  /*4640*/  LEA.HI.X.SX32 R35, R44, R48.reuse, 0x1, P4 ;  /* 0x000000302c237211 */ /* 0x080fe200020f0eff */
[----:B------:R3:W-:Y:S01]  /*4650*/  STG.E.U8 desc[UR20][R28.64], R53 ;  /* 0x000000351c007986 */ /* 0x0007e2000c101114 */
[-C--:B------:R-:W-:Y:S02]  /*4660*/  LEA.HI.X.SX32 R39, R45, R48.reuse, 0x1, P3 ;  /* 0x000000302d277211 */ /* 0x080fe400018f0eff */
[----:B------:R-:W-:Y:S01]  /*4670*/  PRMT R45, R6, 0x7773, RZ ;  /* 0x00007773062d7816 */ /* 0x000fe200000000ff */
[----:B------:R3:W-:Y:S01]  /*4680*/  STG.E.U8 desc[UR20][R30.64], R51 ;  /* 0x000000331e007986 */ /* 0x0007e2000c101114 */
[----:B------:R-:W-:-:S02]  /*4690*/  LEA.HI.X.SX32 R41, R46, R48, 0x1, P6 ;  /* 0x000000302e297211 */ /* 0x000fc400030f0eff */
[C---:B------:R-:W-:Y:S01]  /*46a0*/  LOP3.LUT P2, RZ, R0.reuse, 0x40, RZ, 0xc0, !PT ;  /* 0x0000004000ff7812 */ /* 0x040fe2000784c0ff */
[----:B------:R3:W-:Y:S01]  /*46b0*/  STG.E.U8 desc[UR20][R32.64], R49 ;  /* 0x0000003120007986 */ /* 0x0007e2000c101114 */
[----:B------:R-:W-:Y:S01]  /*46c0*/  FSEL R37, R37, -INF , P0 ;  /* 0xff80000025257808 */ /* 0x000fe20000000000 */
[----:B------:R-:W-:Y:S01]  /*46d0*/  IMAD.SHL.U32 R0, R0, 0x2, RZ ;  /* 0x0000000200007824 */ /* 0x000fe200078e00ff */
[----:B-1----:R-:W-:Y:S01]  /*46e0*/  FSEL R5, R42, -INF , P1 ;  /* 0xff8000002a057808 */ /* 0x002fe20000800000 */
[----:B------:R3:W-:Y:S02]  /*46f0*/  STG.E.U8 desc[UR20][R34.64], R47 ;  /* 0x0000002f22007986 */ /* 0x0007e4000c101114 */
[----:B------:R-:W-:Y:S01]  /*4700*/  FFMA R54, R37, 0.69314718246459960938, R54 ;  /* 0x3f31721825367823 */ /* 0x000fe20000000036 */
[----:B------:R-:W-:Y:S01]  /*4710*/  LOP3.LUT R0, R0, 0xf8, RZ, 0xc0, !PT ;  /* 0x000000f800007812 */ /* 0x000fe200078ec0ff */
[----:B------:R3:W-:Y:S01]  /*4720*/  STG.E.U8 desc[UR20][R38.64], R45 ;  /* 0x0000002d26007986 */ /* 0x0007e2000c101114 */
[----:B--2---:R-:W-:Y:S01]  /*4730*/  FFMA R55, R5, 0.69314718246459960938, R36 ;  /* 0x3f31721805377823 */ /* 0x004fe20000000024 */
[----:B------:R-:W-:-:S02]  /*4740*/  IMAD.SHL.U32 R5, R2, 0x4, RZ ;  /* 0x0000000402057824 */ /* 0x000fc400078e00ff */
[----:B------:R3:W-:Y:S01]  /*4750*/  STG.E.U8 desc[UR20][R40.64], R43 ;  /* 0x0000002b28007986 */ /* 0x0007e2000c101114 */
[----:B------:R-:W-:Y:S01]  /*4760*/  IMAD.HI R2, R2, 0x4, RZ ;  /* 0x0000000402027827 */ /* 0x000fe200078e02ff */
[----:B------:R-:W-:Y:S01]  /*4770*/  BAR.SYNC.DEFER_BLOCKING 0x0 ;  /* 0x0000000000007b1d */ /* 0x000fe20000010000 */
[----:B0-----:R-:W-:-:S04]  /*4780*/  IADD3 R4, P0, P1, R5, UR6, R8 ;  /* 0x0000000605047c10 */ /* 0x001fc8000f91e008 */
[----:B------:R-:W-:Y:S01]  /*4790*/  IADD3.X R5, R2, UR5, R9, P0, P1 ;  /* 0x0000000502057c10 */ /* 0x000fe200087e2409 */
[----:B------:R3:W-:Y:S02]  /*47a0*/  STS.64 [R0+UR7], R54 ;  /* 0x0000003600007988 */ /* 0x0007e40008000a07 */
[----:B------:R-:W-:Y:S06]  /*47b0*/  BAR.SYNC.DEFER_BLOCKING 0x0 ;  /* 0x0000000000007b1d */ /* 0x000fec0000010000 */
[----:B------:R-:W-:Y:S05]  /*47c0*/  @P2 EXIT ;  /* 0x000000000000294d */ /* 0x000fea0003800000 */
[----:B------:R-:W0:Y:S04]  /*47d0*/  LDS R3, [R3] ;  /* 0x0000000003037984 */ /* 0x000e280000000800 */
[----:B0-----:R-:W-:Y:S01]  /*47e0*/  STG.E desc[UR20][R4.64], R3 ;  /* 0x0000000304007986 */ /* 0x001fe2000c101914 */
[----:B------:R-:W-:Y:S05]  /*47f0*/  EXIT ;  /* 0x000000000000794d */ /* 0x000fea0003800000 */
.L_x_2:
[----:B------:R-:W-:-:S00]  /*4800*/  BRA `(.L_x_2) ;  /* 0xfffffffc00fc7947 */ /* 0x000fc0000383ffff */
[----:B------:R-:W-:-:S00]  /*4810*/  NOP ;  /* 0x0000000000007918 */ /* 0x000fc00000000000 */
        /* <DEDUP_REMOVED lines=14> */
.L_x_3:


//--------------------- .nv.global.init           --------------------------
	.section	.nv.global.init,"aw",@progbits
.nv.global.init:
	.type		_$_str,@object
	.size		_$_str,(.L_0 - _$_str)
_$_str:
        /*0000*/ 	.byte	0x5f, 0x5f, 0x43, 0x55, 0x44, 0x41, 0x5f, 0x46, 0x54, 0x5a, 0x00
.L_0:


//--------------------- .nv.shared.attn_fwd       --------------------------
	.section	.nv.shared.attn_fwd,"aw",@nobits
	.sectionflags	@""
	.align	16
	.zero		1024


//--------------------- .nv.shared.reserved.0     --------------------------
	.section	.nv.shared.reserved.0,"aw",@nobits
	.weak		__nv_reservedSMEM_offset_0_alias
	.size		__nv_reservedSMEM_offset_0_alias, 0, 0
	.other		__nv_reservedSMEM_offset_0_alias,@"STO_CUDA_RESERVED_SHARED STV_DEFAULT"
__nv_reservedSMEM_offset_0_alias:
	.zero		0


//--------------------- .nv.constant0.attn_fwd    --------------------------
	.section	.nv.constant0.attn_fwd,"a",@progbits
	.sectionflags	@""
	.align	4
.nv.constant0.attn_fwd:
	.zero		664


//--------------------- SYMBOLS --------------------------

	.type		.nv.reservedSmem.offset0,@object
	.size		.nv.reservedSmem.offset0,0x4
